def attn_fwd(
    Q,
    K,
    V,
    Out,
    Lse,
    sm_scale,
    stride_qz,
    stride_qh,
    stride_qm,
    stride_qk,
    stride_kz,
    stride_kh,
    stride_kn,
    stride_kk,
    stride_vz,
    stride_vh,
    stride_vn,
    stride_vk,
    stride_oz,
    stride_oh,
    stride_om,
    stride_ok,
    seqlen_q,
    seqlen_k,
    BLOCK_M: tl.constexpr,
    BLOCK_N: tl.constexpr,
    HEAD_DIM: tl.constexpr,
    CAUSAL: tl.constexpr,
):
    start_m = tl.program_id(0)
    off_hz = tl.program_id(1)
    q_off = off_hz * stride_qh
    k_off = off_hz * stride_kh
    v_off = off_hz * stride_vh
    offs_m = start_m * BLOCK_M + tl.arange(0, BLOCK_M)
    offs_d = tl.arange(0, HEAD_DIM)
    offs_n = tl.arange(0, BLOCK_N)
    q_ptrs = Q + q_off + offs_m[:, None] * stride_qm + offs_d[None, :] * stride_qk
    k_ptrs = K + k_off + offs_d[:, None] * stride_kk + offs_n[None, :] * stride_kn
    v_ptrs = V + v_off + offs_n[:, None] * stride_vn + offs_d[None, :] * stride_vk
    m_i = tl.full([BLOCK_M], float("-inf"), dtype=tl.float32)
    l_i = tl.zeros([BLOCK_M], dtype=tl.float32) + 1.0
    acc = tl.zeros([BLOCK_M, HEAD_DIM], dtype=tl.float32)
    q = tl.load(q_ptrs)
    acc, l_i, m_i = _attn_fwd_inner(
        acc,
        l_i,
        m_i,
        q,
        k_ptrs,
        v_ptrs,
        sm_scale,
        stride_kn,
        stride_vn,
        start_m,
        seqlen_k,
        BLOCK_M,
        BLOCK_N,
        HEAD_DIM,
        CAUSAL,
    )
    acc = acc / l_i[:, None]
    lse = m_i + tl.math.log2(l_i) / 1.4426950408889634
    o_ptrs = (
        Out
        + off_hz * stride_oh
        + offs_m[:, None] * stride_om
        + offs_d[None, :] * stride_ok
    )
    tl.store(o_ptrs, acc.to(Out.dtype.element_ty))
    tl.store(Lse + off_hz * seqlen_q + offs_m, lse)

# config = {"BLOCK_M": 32, "BLOCK_N": 32, "HEAD_DIM": 16, "arch": "sm_80", "causal": true, "dtype": "bf16", "num_stages": 4, "num_warps": 4}
# arch = sm_80


// ===== COMPILED SASS (sm_80) =====

	.target	sm_80

	.elftype	@"ET_EXEC"


//--------------------- .note.nv.tkinfo           --------------------------
	.section	.note.nv.tkinfo,"",@"SHT_NOTE"
	.sectionflags	@"SHF_NOTE_NV_TKINFO"
	.tkinfo
        /*0018*/ 	.word	0x00000002
        /*0030*/ 	.string	""
        /*0030*/ 	.string	"ptxas"
        /*0030*/ 	.string	"Cuda compilation tools, release 13.0, V13.0.88"
        /*0030*/ 	.string	"Build cuda_13.0.r13.0/compiler.36424714_0"
        /*0030*/ 	.string	"-v  -suppress-debug-info  -lineinfo  -arch sm_80 "



//--------------------- .note.nv.cuinfo           --------------------------
	.section	.note.nv.cuinfo,"",@"SHT_NOTE"
	.sectionflags	@"SHF_NOTE_NV_CUINFO"
        /*0018*/ 	.short	0x0002
        /*001a*/ 	.short	0x0050
        /*001c*/ 	.short	0x0082
	.zero		2


//--------------------- .nv.info                  --------------------------
	.section	.nv.info,"",@"SHT_CUDA_INFO"
	.align	4


	//----- nvinfo : EIATTR_REGCOUNT
	.align		4
        /*0000*/ 	.byte	0x04, 0x2f
        /*0002*/ 	.short	(.L_2 - .L_1)
	.align		4
.L_1:
        /*0004*/ 	.word	index@(attn_fwd)
        /*0008*/ 	.word	0x00000048


	//----- nvinfo : EIATTR_FRAME_SIZE
	.align		4
.L_2:
        /*000c*/ 	.byte	0x04, 0x11
        /*000e*/ 	.short	(.L_4 - .L_3)
	.align		4
.L_3:
        /*0010*/ 	.word	index@(attn_fwd)
        /*0014*/ 	.word	0x00000000


	//----- nvinfo : EIATTR_MIN_STACK_SIZE
	.align		4
.L_4:
        /*0018*/ 	.byte	0x04, 0x12
        /*001a*/ 	.short	(.L_6 - .L_5)
	.align		4
.L_5:
        /*001c*/ 	.word	index@(attn_fwd)
        /*0020*/ 	.word	0x00000000
.L_6:


//--------------------- .nv.info.attn_fwd         --------------------------
	.section	.nv.info.attn_fwd,"",@"SHT_CUDA_INFO"
	.sectionflags	@""
	.align	4


	//----- nvinfo : EIATTR_CUDA_API_VERSION
	.align		4
        /*0000*/ 	.byte	0x04, 0x37
        /*0002*/ 	.short	(.L_8 - .L_7)
.L_7:
        /*0004*/ 	.word	0x00000082


	//----- nvinfo : EIATTR_SW2861232_WAR
	.align		4
.L_8:
        /*0008*/ 	.byte	0x01, 0x35
	.zero		2


	//----- nvinfo : EIATTR_PARAM_CBANK
	.align		4
        /*000c*/ 	.byte	0x04, 0x0a
        /*000e*/ 	.short	(.L_10 - .L_9)
	.align		4
.L_9:
        /*0010*/ 	.word	index@(.nv.constant0.attn_fwd)
        /*0014*/ 	.short	0x0160
        /*0016*/ 	.short	0x0088


	//----- nvinfo : EIATTR_CBANK_PARAM_SIZE
	.align		4
.L_10:
        /*0018*/ 	.byte	0x03, 0x19
        /*001a*/ 	.short	0x0088


	//----- nvinfo : EIATTR_KPARAM_INFO
	.align		4
        /*001c*/ 	.byte	0x04, 0x17
        /*001e*/ 	.short	(.L_12 - .L_11)
.L_11:
        /*0020*/ 	.word	0x00000000
        /*0024*/ 	.short	0x0019
        /*0026*/ 	.short	0x0080
        /*0028*/ 	.byte	0x00, 0xf4, 0x21, 0x00


	//----- nvinfo : EIATTR_KPARAM_INFO
	.align		4
.L_12:
        /*002c*/ 	.byte	0x04, 0x17
        /*002e*/ 	.short	(.L_14 - .L_13)
.L_13:
        /*0030*/ 	.word	0x00000000
        /*0034*/ 	.short	0x0018
        /*0036*/ 	.short	0x0078
        /*0038*/ 	.byte	0x00, 0xf4, 0x21, 0x00


	//----- nvinfo : EIATTR_KPARAM_INFO
	.align		4
.L_14:
        /*003c*/ 	.byte	0x04, 0x17
        /*003e*/ 	.short	(.L_16 - .L_15)
.L_15:
        /*0040*/ 	.word	0x00000000
        /*0044*/ 	.short	0x0017
        /*0046*/ 	.short	0x0070
        /*0048*/ 	.byte	0x00, 0xf0, 0x11, 0x00


	//----- nvinfo : EIATTR_KPARAM_INFO
	.align		4
.L_16:
        /*004c*/ 	.byte	0x04, 0x17
        /*004e*/ 	.short	(.L_18 - .L_17)
.L_17:
        /*0050*/ 	.word	0x00000000
        /*0054*/ 	.short	0x0016
        /*0056*/ 	.short	0x006c
        /*0058*/ 	.byte	0x00, 0xf0, 0x11, 0x00


	//----- nvinfo : EIATTR_KPARAM_INFO
	.align		4
.L_18:
        /*005c*/ 	.byte	0x04, 0x17
        /*005e*/ 	.short	(.L_20 - .L_19)
.L_19:
        /*0060*/ 	.word	0x00000000
        /*0064*/ 	.short	0x0015
        /*0066*/ 	.short	0x0068
        /*0068*/ 	.byte	0x00, 0xf0, 0x11, 0x00


	//----- nvinfo : EIATTR_KPARAM_INFO
	.align		4
.L_20:
        /*006c*/ 	.byte	0x04, 0x17
        /*006e*/ 	.short	(.L_22 - .L_21)
.L_21:
        /*0070*/ 	.word	0x00000000
        /*0074*/ 	.short	0x0014
        /*0076*/ 	.short	0x0064
        /*0078*/ 	.byte	0x00, 0xf0, 0x11, 0x00


	//----- nvinfo : EIATTR_KPARAM_INFO
	.align		4
.L_22:
        /*007c*/ 	.byte	0x04, 0x17
        /*007e*/ 	.short	(.L_24 - .L_23)
.L_23:
        /*0080*/ 	.word	0x00000000
        /*0084*/ 	.short	0x0013
        /*0086*/ 	.short	0x0060
        /*0088*/ 	.byte	0x00, 0xf0, 0x11, 0x00


	//----- nvinfo : EIATTR_KPARAM_INFO
	.align		4
.L_24:
        /*008c*/ 	.byte	0x04, 0x17
        /*008e*/ 	.short	(.L_26 - .L_25)
.L_25:
        /*0090*/ 	.word	0x00000000
        /*0094*/ 	.short	0x0012
        /*0096*/ 	.short	0x005c
        /*0098*/ 	.byte	0x00, 0xf0, 0x11, 0x00


	//----- nvinfo : EIATTR_KPARAM_INFO
	.align		4
.L_26:
        /*009c*/ 	.byte	0x04, 0x17
        /*009e*/ 	.short	(.L_28 - .L_27)
.L_27:
        /*00a0*/ 	.word	0x00000000
        /*00a4*/ 	.short	0x0011
        /*00a6*/ 	.short	0x0058
        /*00a8*/ 	.byte	0x00, 0xf0, 0x11, 0x00


	//----- nvinfo : EIATTR_KPARAM_INFO
	.align		4
.L_28:
        /*00ac*/ 	.byte	0x04, 0x17
        /*00ae*/ 	.short	(.L_30 - .L_29)
.L_29:
        /*00b0*/ 	.word	0x00000000
        /*00b4*/ 	.short	0x0010
        /*00b6*/ 	.short	0x0054
        /*00b8*/ 	.byte	0x00, 0xf0, 0x11, 0x00


	//----- nvinfo : EIATTR_KPARAM_INFO
	.align		4
.L_30:
        /*00bc*/ 	.byte	0x04, 0x17
        /*00be*/ 	.short	(.L_32 - .L_31)
.L_31:
        /*00c0*/ 	.word	0x00000000
        /*00c4*/ 	.short	0x000f
        /*00c6*/ 	.short	0x0050
        /*00c8*/ 	.byte	0x00, 0xf0, 0x11, 0x00


	//----- nvinfo : EIATTR_KPARAM_INFO
	.align		4
.L_32:
        /*00cc*/ 	.byte	0x04, 0x17
        /*00ce*/ 	.short	(.L_34 - .L_33)
.L_33:
        /*00d0*/ 	.word	0x00000000
        /*00d4*/ 	.short	0x000e
        /*00d6*/ 	.short	0x004c
        /*00d8*/ 	.byte	0x00, 0xf0, 0x11, 0x00


	//----- nvinfo : EIATTR_KPARAM_INFO
	.align		4
.L_34:
        /*00dc*/ 	.byte	0x04, 0x17
        /*00de*/ 	.short	(.L_36 - .L_35)
.L_35:
        /*00e0*/ 	.word	0x00000000
        /*00e4*/ 	.short	0x000d
        /*00e6*/ 	.short	0x0048
        /*00e8*/ 	.byte	0x00, 0xf0, 0x11, 0x00


	//----- nvinfo : EIATTR_KPARAM_INFO
	.align		4
.L_36:
        /*00ec*/ 	.byte	0x04, 0x17
        /*00ee*/ 	.short	(.L_38 - .L_37)
.L_37:
        /*00f0*/ 	.word	0x00000000
        /*00f4*/ 	.short	0x000c
        /*00f6*/ 	.short	0x0044
        /*00f8*/ 	.byte	0x00, 0xf0, 0x11, 0x00


	//----- nvinfo : EIATTR_KPARAM_INFO
	.align		4
.L_38:
        /*00fc*/ 	.byte	0x04, 0x17
        /*00fe*/ 	.short	(.L_40 - .L_39)
.L_39:
        /*0100*/ 	.word	0x00000000
        /*0104*/ 	.short	0x000b
        /*0106*/ 	.short	0x0040
        /*0108*/ 	.byte	0x00, 0xf0, 0x11, 0x00


	//----- nvinfo : EIATTR_KPARAM_INFO
	.align		4
.L_40:
        /*010c*/ 	.byte	0x04, 0x17
        /*010e*/ 	.short	(.L_42 - .L_41)
.L_41:
        /*0110*/ 	.word	0x00000000
        /*0114*/ 	.short	0x000a
        /*0116*/ 	.short	0x003c
        /*0118*/ 	.byte	0x00, 0xf0, 0x11, 0x00


	//----- nvinfo : EIATTR_KPARAM_INFO
	.align		4
.L_42:
        /*011c*/ 	.byte	0x04, 0x17
        /*011e*/ 	.short	(.L_44 - .L_43)
.L_43:
        /*0120*/ 	.word	0x00000000
        /*0124*/ 	.short	0x0009
        /*0126*/ 	.short	0x0038
        /*0128*/ 	.byte	0x00, 0xf0, 0x11, 0x00


	//----- nvinfo : EIATTR_KPARAM_INFO
	.align		4
.L_44:
        /*012c*/ 	.byte	0x04, 0x17
        /*012e*/ 	.short	(.L_46 - .L_45)
.L_45:
        /*0130*/ 	.word	0x00000000
        /*0134*/ 	.short	0x0008
        /*0136*/ 	.short	0x0034
        /*0138*/ 	.byte	0x00, 0xf0, 0x11, 0x00


	//----- nvinfo : EIATTR_KPARAM_INFO
	.align		4
.L_46:
        /*013c*/ 	.byte	0x04, 0x17
        /*013e*/ 	.short	(.L_48 - .L_47)
.L_47:
        /*0140*/ 	.word	0x00000000
        /*0144*/ 	.short	0x0007
        /*0146*/ 	.short	0x0030
        /*0148*/ 	.byte	0x00, 0xf0, 0x11, 0x00


	//----- nvinfo : EIATTR_KPARAM_INFO
	.align		4
.L_48:
        /*014c*/ 	.byte	0x04, 0x17
        /*014e*/ 	.short	(.L_50 - .L_49)
.L_49:
        /*0150*/ 	.word	0x00000000
        /*0154*/ 	.short	0x0006
        /*0156*/ 	.short	0x002c
        /*0158*/ 	.byte	0x00, 0xf0, 0x11, 0x00


	//----- nvinfo : EIATTR_KPARAM_INFO
	.align		4
.L_50:
        /*015c*/ 	.byte	0x04, 0x17
        /*015e*/ 	.short	(.L_52 - .L_51)
.L_51:
        /*0160*/ 	.word	0x00000000
        /*0164*/ 	.short	0x0005
        /*0166*/ 	.short	0x0028
        /*0168*/ 	.byte	0x00, 0xf0, 0x11, 0x00


	//----- nvinfo : EIATTR_KPARAM_INFO
	.align		4
.L_52:
        /*016c*/ 	.byte	0x04, 0x17
        /*016e*/ 	.short	(.L_54 - .L_53)
.L_53:
        /*0170*/ 	.word	0x00000000
        /*0174*/ 	.short	0x0004
        /*0176*/ 	.short	0x0020
        /*0178*/ 	.byte	0x00, 0xf4, 0x21, 0x00


	//----- nvinfo : EIATTR_KPARAM_INFO
	.align		4
.L_54:
        /*017c*/ 	.byte	0x04, 0x17
        /*017e*/ 	.short	(.L_56 - .L_55)
.L_55:
        /*0180*/ 	.word	0x00000000
        /*0184*/ 	.short	0x0003
        /*0186*/ 	.short	0x0018
        /*0188*/ 	.byte	0x00, 0xf4, 0x21, 0x00


	//----- nvinfo : EIATTR_KPARAM_INFO
	.align		4
.L_56:
        /*018c*/ 	.byte	0x04, 0x17
        /*018e*/ 	.short	(.L_58 - .L_57)
.L_57:
        /*0190*/ 	.word	0x00000000
        /*0194*/ 	.short	0x0002
        /*0196*/ 	.short	0x0010
        /*0198*/ 	.byte	0x00, 0xf4, 0x21, 0x00


	//----- nvinfo : EIATTR_KPARAM_INFO
	.align		4
.L_58:
        /*019c*/ 	.byte	0x04, 0x17
        /*019e*/ 	.short	(.L_60 - .L_59)
.L_59:
        /*01a0*/ 	.word	0x00000000
        /*01a4*/ 	.short	0x0001
        /*01a6*/ 	.short	0x0008
        /*01a8*/ 	.byte	0x00, 0xf4, 0x21, 0x00


	//----- nvinfo : EIATTR_KPARAM_INFO
	.align		4
.L_60:
        /*01ac*/ 	.byte	0x04, 0x17
        /*01ae*/ 	.short	(.L_62 - .L_61)
.L_61:
        /*01b0*/ 	.word	0x00000000
        /*01b4*/ 	.short	0x0000
        /*01b6*/ 	.short	0x0000
        /*01b8*/ 	.byte	0x00, 0xf4, 0x21, 0x00


	//----- nvinfo : EIATTR_MAXREG_COUNT
	.align		4
.L_62:
        /*01bc*/ 	.byte	0x03, 0x1b
        /*01be*/ 	.short	0x00ff


	//----- nvinfo : EIATTR_NUM_BARRIERS
	.align		4
        /*01c0*/ 	.byte	0x02, 0x4c
        /*01c2*/ 	.byte	0x01
	.zero		1


	//----- nvinfo : EIATTR_MERCURY_ISA_VERSION
	.align		4
        /*01c4*/ 	.byte	0x03, 0x5f
        /*01c6*/ 	.short	0x0000


	//----- nvinfo : EIATTR_COOP_GROUP_MASK_REGIDS
	.align		4
        /*01c8*/ 	.byte	0x04, 0x29
        /*01ca*/ 	.short	(.L_64 - .L_63)


	//   ....[0]....
.L_63:
        /*01cc*/ 	.word	0xffffffff


	//   ....[1]....
        /*01d0*/ 	.word	0xffffffff


	//   ....[2]....
        /*01d4*/ 	.word	0xffffffff


	//   ....[3]....
        /*01d8*/ 	.word	0xffffffff


	//   ....[4]....
        /*01dc*/ 	.word	0xffffffff


	//   ....[5]....
        /*01e0*/ 	.word	0xffffffff


	//   ....[6]....
        /*01e4*/ 	.word	0xffffffff


	//   ....[7]....
        /*01e8*/ 	.word	0xffffffff


	//----- nvinfo : EIATTR_COOP_GROUP_INSTR_OFFSETS
	.align		4
.L_64:
        /*01ec*/ 	.byte	0x04, 0x28
        /*01ee*/ 	.short	(.L_66 - .L_65)


	//   ....[0]....
.L_65:
        /*01f0*/ 	.word	0x00000f10


	//   ....[1]....
        /*01f4*/ 	.word	0x00000f40


	//   ....[2]....
        /*01f8*/ 	.word	0x00001170


	//   ....[3]....
        /*01fc*/ 	.word	0x000011b0


	//   ....[4]....
        /*0200*/ 	.word	0x00001390


	//   ....[5]....
        /*0204*/ 	.word	0x000013b0


	//   ....[6]....
        /*0208*/ 	.word	0x000016d0


	//   ....[7]....
        /*020c*/ 	.word	0x00001760


	//----- nvinfo : EIATTR_EXIT_INSTR_OFFSETS
	.align		4
.L_66:
        /*0210*/ 	.byte	0x04, 0x1c
        /*0212*/ 	.short	(.L_68 - .L_67)


	//   ....[0]....
.L_67:
        /*0214*/ 	.word	0x00002270


	//   ....[1]....
        /*0218*/ 	.word	0x00002310


	//----- nvinfo : EIATTR_REQNTID
	.align		4
.L_68:
        /*021c*/ 	.byte	0x04, 0x10
        /*021e*/ 	.short	(.L_70 - .L_69)
.L_69:
        /*0220*/ 	.word	0x00000080
        /*0224*/ 	.word	0x00000001
        /*0228*/ 	.word	0x00000001
.L_70:


//--------------------- .nv.callgraph             --------------------------
	.section	.nv.callgraph,"",@"SHT_CUDA_CALLGRAPH"
	.align	4
	.sectionentsize	8
	.align		4
        /*0000*/ 	.word	0x00000000
	.align		4
        /*0004*/ 	.word	0xffffffff
	.align		4
        /*0008*/ 	.word	0x00000000
	.align		4
        /*000c*/ 	.word	0xfffffffe
	.align		4
        /*0010*/ 	.word	0x00000000
	.align		4
        /*0014*/ 	.word	0xfffffffd
	.align		4
        /*0018*/ 	.word	0x00000000
	.align		4
        /*001c*/ 	.word	0xfffffffc


//--------------------- .nv.rel.action            --------------------------
	.section	.nv.rel.action,"",@"SHT_CUDA_RELOCINFO"
	.align	8
	.sectionentsize	8
        /*0000*/ 	.byte	0x73, 0x00, 0x00, 0x00, 0x00, 0x00, 0x00, 0x00, 0x00, 0x00, 0x00, 0x11, 0x25, 0x00, 0x05, 0x36


//--------------------- .nv.constant4             --------------------------
	.section	.nv.constant4,"a",@progbits
	.align	8
	.align		8
.nv.constant4:
        /*0000*/ 	.dword	_$_str


//--------------------- .nv.constant0.attn_fwd    --------------------------
	.section	.nv.constant0.attn_fwd,"a",@progbits
	.sectionflags	@""
	.align	4
.nv.constant0.attn_fwd:
	.zero		488


//--------------------- .text.attn_fwd            --------------------------
	.section	.text.attn_fwd,"ax",@progbits
	.sectioninfo	@"SHI_REGISTERS=72"
	.align	128
        .global         attn_fwd
        .type           attn_fwd,@function
        .size           attn_fwd,(.L_x_3 - attn_fwd)
        .other          attn_fwd,@"STO_CUDA_ENTRY STV_DEFAULT"
attn_fwd:
.text.attn_fwd:
[----:B------:R-:W-:Y:S02]  /*0000*/  IMAD.MOV.U32 R1, RZ, RZ, c[0x0][0x28] ;  /* 0x00000a00ff017624 */ /* 0x000fe400078e00ff */
[----:B------:R-:W0:Y:S01]  /*0010*/  S2R R4, SR_CTAID.X ;  /* 0x0000000000047919 */ /* 0x000e220000002500 */
[----:B------:R-:W-:Y:S01]  /*0020*/  IMAD.MOV.U32 R6, RZ, RZ, c[0x0][0x198] ;  /* 0x00006600ff067624 */ /* 0x000fe200078e00ff */
[----:B------:R-:W-:Y:S02]  /*0030*/  ULDC.64 UR6, c[0x0][0x118] ;  /* 0x0000460000067ab9 */ /* 0x000fe40000000a00 */
[----:B------:R-:W1:Y:S04]  /*0040*/  S2R R63, SR_TID.X ;  /* 0x00000000003f7919 */ /* 0x000e680000002100 */
[----:B------:R-:W2:Y:S01]  /*0050*/  S2R R16, SR_CTAID.Y ;  /* 0x0000000000107919 */ /* 0x000ea20000002600 */
[----:B0-----:R-:W-:Y:S01]  /*0060*/  IMAD.SHL.U32 R4, R4, 0x20, RZ ;  /* 0x0000002004047824 */ /* 0x001fe200078e00ff */
[----:B-1----:R-:W-:-:S04]  /*0070*/  SHF.R.U32.HI R62, RZ, 0x5, R63 ;  /* 0x00000005ff3e7819 */ /* 0x002fc8000001163f */
[----:B------:R-:W-:Y:S02]  /*0080*/  LOP3.LUT R58, R4, 0x1f, R63, 0xf8, !PT ;  /* 0x0000001f043a7812 */ /* 0x000fe400078ef83f */
[----:B------:R-:W-:Y:S01]  /*0090*/  SGXT.U32 R62, R62, 0x2 ;  /* 0x000000023e3e781a */ /* 0x000fe20000000000 */
[----:B--2---:R-:W-:Y:S02]  /*00a0*/  IMAD R0, R16, c[0x0][0x190], RZ ;  /* 0x0000640010007a24 */ /* 0x004fe400078e02ff */
[----:B------:R-:W-:Y:S02]  /*00b0*/  IMAD R3, R58, c[0x0][0x194], RZ ;  /* 0x000065003a037a24 */ /* 0x000fe400078e02ff */
[----:B------:R-:W-:Y:S01]  /*00c0*/  IMAD R7, R62, c[0x0][0x198], RZ ;  /* 0x000066003e077a24 */ /* 0x000fe200078e02ff */
[----:B------:R-:W-:Y:S01]  /*00d0*/  SHF.L.U32 R2, R0, 0x1, RZ ;  /* 0x0000000100027819 */ /* 0x000fe200000006ff */
[----:B------:R-:W-:Y:S02]  /*00e0*/  IMAD.SHL.U32 R5, R3, 0x2, RZ ;  /* 0x0000000203057824 */ /* 0x000fe400078e00ff */
[----:B------:R-:W-:-:S02]  /*00f0*/  IMAD R9, R6, 0x4, R7 ;  /* 0x0000000406097824 */ /* 0x000fc400078e0207 */
[----:B------:R-:W-:Y:S01]  /*0100*/  IMAD.HI R0, R0, 0x2, RZ ;  /* 0x0000000200007827 */ /* 0x000fe200078e02ff */
[----:B------:R-:W-:Y:S02]  /*0110*/  IADD3 R10, P0, P1, R5, c[0x0][0x160], R2 ;  /* 0x00005800050a7a10 */ /* 0x000fe4000791e002 */
[----:B------:R-:W-:Y:S01]  /*0120*/  LEA R5, R6, R9, 0x2 ;  /* 0x0000000906057211 */ /* 0x000fe200078e10ff */
[----:B------:R-:W-:-:S03]  /*0130*/  IMAD.HI R3, R3, 0x2, RZ ;  /* 0x0000000203037827 */ /* 0x000fc600078e02ff */
[-C--:B------:R-:W-:Y:S02]  /*0140*/  LEA R8, P2, R5, R10.reuse, 0x1 ;  /* 0x0000000a05087211 */ /* 0x080fe400078408ff */
[----:B------:R-:W-:Y:S01]  /*0150*/  IADD3.X R12, R3, c[0x0][0x164], R0, P0, P1 ;  /* 0x00005900030c7a10 */ /* 0x000fe200007e2400 */
[----:B------:R-:W-:Y:S01]  /*0160*/  IMAD R0, R6, 0x4, R5 ;  /* 0x0000000406007824 */ /* 0x000fe200078e0205 */
[-C--:B------:R-:W-:Y:S02]  /*0170*/  LEA R2, P0, R7, R10.reuse, 0x1 ;  /* 0x0000000a07027211 */ /* 0x080fe400078008ff */
[-C--:B------:R-:W-:Y:S02]  /*0180*/  LEA R6, P1, R9, R10.reuse, 0x1 ;  /* 0x0000000a09067211 */ /* 0x080fe400078208ff */
[----:B------:R-:W-:Y:S02]  /*0190*/  LEA R10, P3, R0, R10, 0x1 ;  /* 0x0000000a000a7211 */ /* 0x000fe400078608ff */
[----:B------:R-:W-:-:S02]  /*01a0*/  LEA.HI.X.SX32 R3, R7, R12, 0x1, P0 ;  /* 0x0000000c07037211 */ /* 0x000fc400000f0eff */
[-C--:B------:R-:W-:Y:S02]  /*01b0*/  LEA.HI.X.SX32 R7, R9, R12.reuse, 0x1, P1 ;  /* 0x0000000c09077211 */ /* 0x080fe400008f0eff */
[-C--:B------:R-:W-:Y:S02]  /*01c0*/  LEA.HI.X.SX32 R9, R5, R12.reuse, 0x1, P2 ;  /* 0x0000000c05097211 */ /* 0x080fe400010f0eff */
[----:B------:R-:W-:Y:S01]  /*01d0*/  LEA.HI.X.SX32 R11, R0, R12, 0x1, P3 ;  /* 0x0000000c000b7211 */ /* 0x000fe200018f0eff */
[----:B------:R0:W2:Y:S04]  /*01e0*/  LDG.E.U16 R5, [R2.64] ;  /* 0x0000000602057981 */ /* 0x0000a8000c1e1500 */
[----:B------:R-:W3:Y:S04]  /*01f0*/  LDG.E.U16 R9, [R8.64] ;  /* 0x0000000608097981 */ /* 0x000ee8000c1e1500 */
[----:B------:R1:W4:Y:S04]  /*0200*/  LDG.E.U16 R13, [R6.64] ;  /* 0x00000006060d7981 */ /* 0x000328000c1e1500 */
[----:B------:R-:W5:Y:S01]  /*0210*/  LDG.E.U16 R11, [R10.64] ;  /* 0x000000060a0b7981 */ /* 0x000f62000c1e1500 */
[----:B------:R-:W-:Y:S01]  /*0220*/  SHF.R.S32.HI R0, RZ, 0x6, R63 ;  /* 0x00000006ff007819 */ /* 0x000fe2000001143f */
[----:B------:R-:W-:Y:S01]  /*0230*/  IMAD.SHL.U32 R66, R63, 0x2, RZ ;  /* 0x000000023f427824 */ /* 0x000fe200078e00ff */
[----:B------:R-:W-:Y:S01]  /*0240*/  IADD3 R64, R4, 0x20, RZ ;  /* 0x0000002004407810 */ /* 0x000fe20007ffe0ff */
[----:B0-----:R-:W-:Y:S01]  /*0250*/  IMAD.MOV.U32 R3, RZ, RZ, 0x3f800000 ;  /* 0x3f800000ff037424 */ /* 0x001fe200078e00ff */
[----:B------:R-:W-:Y:S01]  /*0260*/  SGXT R0, R0, 0x1 ;  /* 0x000000010000781a */ /* 0x000fe20000000200 */
[----:B------:R-:W-:Y:S01]  /*0270*/  IMAD.MOV.U32 R2, RZ, RZ, 0x3f800000 ;  /* 0x3f800000ff027424 */ /* 0x000fe200078e00ff */
[----:B------:R-:W-:Y:S01]  /*0280*/  ISETP.GE.AND P0, PT, R64, 0x1, PT ;  /* 0x000000014000780c */ /* 0x000fe20003f06270 */
[----:B------:R-:W-:Y:S01]  /*0290*/  CS2R R20, SRZ ;  /* 0x0000000000147805 */ /* 0x000fe2000001ff00 */
[----:B------:R-:W-:Y:S01]  /*02a0*/  LOP3.LUT R15, R0, 0x90, RZ, 0xc0, !PT ;  /* 0x00000090000f7812 */ /* 0x000fe200078ec0ff */
[----:B------:R-:W-:Y:S01]  /*02b0*/  CS2R R22, SRZ ;  /* 0x0000000000167805 */ /* 0x000fe2000001ff00 */
[----:B------:R-:W-:Y:S01]  /*02c0*/  MOV R40, 0xff800000 ;  /* 0xff80000000287802 */ /* 0x000fe20000000f00 */
[----:B------:R-:W-:Y:S01]  /*02d0*/  CS2R R28, SRZ ;  /* 0x00000000001c7805 */ /* 0x000fe2000001ff00 */
[----:B------:R-:W-:Y:S01]  /*02e0*/  LOP3.LUT R0, R15, 0x7e, R66, 0x78, !PT ;  /* 0x0000007e0f007812 */ /* 0x000fe200078e7842 */
[----:B------:R-:W-:Y:S01]  /*02f0*/  CS2R R30, SRZ ;  /* 0x00000000001e7805 */ /* 0x000fe2000001ff00 */
[----:B-1----:R-:W-:Y:S01]  /*0300*/  MOV R7, 0xff800000 ;  /* 0xff80000000077802 */ /* 0x002fe20000000f00 */
[C---:B------:R-:W-:Y:S01]  /*0310*/  IMAD.SHL.U32 R14, R63.reuse, 0x40, RZ ;  /* 0x000000403f0e7824 */ /* 0x040fe200078e00ff */
[----:B------:R-:W-:Y:S01]  /*0320*/  LOP3.LUT R60, R0, 0x20, RZ, 0x3c, !PT ;  /* 0x00000020003c7812 */ /* 0x000fe200078e3cff */
[C---:B------:R-:W-:Y:S01]  /*0330*/  IMAD.SHL.U32 R67, R63.reuse, 0x8, RZ ;  /* 0x000000083f437824 */ /* 0x040fe200078e00ff */
[----:B------:R-:W-:-:S02]  /*0340*/  LOP3.LUT R69, R63, 0x20, RZ, 0xc0, !PT ;  /* 0x000000203f457812 */ /* 0x000fc400078ec0ff */
[----:B------:R-:W-:Y:S01]  /*0350*/  LOP3.LUT R68, R63, 0x10, RZ, 0xc0, !PT ;  /* 0x000000103f447812 */ /* 0x000fe200078ec0ff */
[----:B--2---:R0:W-:Y:S04]  /*0360*/  STS.U16 [R0], R5 ;  /* 0x0000000500007388 */ /* 0x0041e80000000400 */
[----:B---3--:R0:W-:Y:S04]  /*0370*/  STS.U16 [R0+0x200], R9 ;  /* 0x0002000900007388 */ /* 0x0081e80000000400 */
[----:B----4-:R0:W-:Y:S04]  /*0380*/  STS.U16 [R60+0x100], R13 ;  /* 0x0001000d3c007388 */ /* 0x0101e80000000400 */
[----:B-----5:R0:W-:Y:S01]  /*0390*/  STS.U16 [R60+0x300], R11 ;  /* 0x0003000b3c007388 */ /* 0x0201e20000000400 */
[----:B------:R-:W-:Y:S05]  /*03a0*/  @!P0 BRA `(.L_x_0) ;  /* 0x0000148000008947 */ /* 0x000fea0003800000 */
[----:B------:R-:W-:Y:S01]  /*03b0*/  LOP3.LUT R2, R63, 0xf, RZ, 0xc0, !PT ;  /* 0x0000000f3f027812 */ /* 0x000fe200078ec0ff */
[----:B------:R-:W-:Y:S01]  /*03c0*/  IMAD R3, R16, c[0x0][0x1a0], RZ ;  /* 0x0000680010037a24 */ /* 0x000fe200078e02ff */
[----:B------:R-:W-:Y:S01]  /*03d0*/  SHF.R.U32.HI R10, RZ, 0x2, R63 ;  /* 0x00000002ff0a7819 */ /* 0x000fe2000001163f */
[----:B------:R-:W-:Y:S01]  /*03e0*/  IMAD.MOV.U32 R15, RZ, RZ, c[0x0][0x1b8] ;  /* 0x00006e00ff0f7624 */ /* 0x000fe200078e00ff */
[----:B0-----:R-:W-:Y:S01]  /*03f0*/  SHF.R.U32.HI R11, RZ, 0x1, R69 ;  /* 0x00000001ff0b7819 */ /* 0x001fe20000011645 */
[----:B------:R-:W-:Y:S01]  /*0400*/  IMAD R6, R2, c[0x0][0x1a8], RZ ;  /* 0x00006a0002067a24 */ /* 0x000fe200078e02ff */
[C---:B------:R-:W-:Y:S01]  /*0410*/  SHF.L.U32 R44, R3.reuse, 0x1, RZ ;  /* 0x00000001032c7819 */ /* 0x040fe200000006ff */
[----:B------:R-:W-:Y:S01]  /*0420*/  IMAD.HI R3, R3, 0x2, RZ ;  /* 0x0000000203037827 */ /* 0x000fe200078e02ff */
[C---:B------:R-:W-:Y:S01]  /*0430*/  LOP3.LUT R2, R63.reuse, 0x1f, RZ, 0xc0, !PT ;  /* 0x0000001f3f027812 */ /* 0x040fe200078ec0ff */
[----:B------:R-:W-:Y:S01]  /*0440*/  CS2R R28, SRZ ;  /* 0x00000000001c7805 */ /* 0x000fe2000001ff00 */
[----:B------:R-:W-:Y:S01]  /*0450*/  SGXT.U32 R10, R10, 0x3 ;  /* 0x000000030a0a781a */ /* 0x000fe20000000000 */
[----:B------:R-:W-:Y:S01]  /*0460*/  IMAD.SHL.U32 R5, R6, 0x2, RZ ;  /* 0x0000000206057824 */ /* 0x000fe200078e00ff */
[----:B------:R-:W-:Y:S01]  /*0470*/  LOP3.LUT R65, R63, 0x3, RZ, 0xc0, !PT ;  /* 0x000000033f417812 */ /* 0x000fe200078ec0ff */
[----:B------:R-:W-:Y:S01]  /*0480*/  IMAD R7, R2, c[0x0][0x1b4], RZ ;  /* 0x00006d0002077a24 */ /* 0x000fe200078e02ff */
[----:B------:R-:W-:Y:S01]  /*0490*/  LOP3.LUT R4, R4, R11, R10, 0xfe, !PT ;  /* 0x0000000b04047212 */ /* 0x000fe200078efe0a */
[----:B------:R-:W-:Y:S01]  /*04a0*/  IMAD.HI R6, R6, 0x2, RZ ;  /* 0x0000000206067827 */ /* 0x000fe200078e02ff */
[----:B------:R-:W-:Y:S01]  /*04b0*/  IADD3 R44, P0, P1, R5, c[0x0][0x168], R44 ;  /* 0x00005a00052c7a10 */ /* 0x000fe2000791e02c */
[----:B------:R-:W-:Y:S01]  /*04c0*/  CS2R R30, SRZ ;  /* 0x00000000001e7805 */ /* 0x000fe2000001ff00 */
[C---:B------:R-:W-:Y:S01]  /*04d0*/  SHF.L.U32 R9, R7.reuse, 0x1, RZ ;  /* 0x0000000107097819 */ /* 0x040fe200000006ff */
[----:B------:R-:W-:Y:S01]  /*04e0*/  IMAD R5, R16, c[0x0][0x1b0], RZ ;  /* 0x00006c0010057a24 */ /* 0x000fe200078e02ff */
[----:B------:R-:W-:Y:S01]  /*04f0*/  IADD3.X R20, R6, c[0x0][0x16c], R3, P0, P1 ;  /* 0x00005b0006147a10 */ /* 0x000fe200007e2403 */
[----:B------:R-:W-:Y:S01]  /*0500*/  IMAD.HI R8, R7, 0x2, RZ ;  /* 0x0000000207087827 */ /* 0x000fe200078e02ff */
[----:B------:R-:W-:Y:S01]  /*0510*/  SHF.R.S32.HI R7, RZ, 0x2, R63 ;  /* 0x00000002ff077819 */ /* 0x000fe2000001143f */
[----:B------:R-:W-:Y:S01]  /*0520*/  UMOV UR4, URZ ;  /* 0x0000003f00047c82 */ /* 0x000fe20008000000 */
[----:B------:R-:W-:Y:S01]  /*0530*/  LOP3.LUT R16, R14, 0x1c0, RZ, 0xc0, !PT ;  /* 0x000001c00e107812 */ /* 0x000fe200078ec0ff */
[----:B------:R-:W-:Y:S01]  /*0540*/  IMAD.SHL.U32 R2, R5, 0x2, RZ ;  /* 0x0000000205027824 */ /* 0x000fe200078e00ff */
[----:B------:R-:W-:Y:S01]  /*0550*/  SGXT R7, R7, 0x1 ;  /* 0x000000010707781a */ /* 0x000fe20000000200 */
[----:B------:R-:W-:Y:S01]  /*0560*/  IMAD.HI R5, R5, 0x2, RZ ;  /* 0x0000000205057827 */ /* 0x000fe200078e02ff */
[----:B------:R-:W-:Y:S01]  /*0570*/  LOP3.LUT R51, R16, 0x30, R67, 0xf8, !PT ;  /* 0x0000003010337812 */ /* 0x000fe200078ef843 */
[----:B------:R-:W-:Y:S01]  /*0580*/  UMOV UR5, URZ ;  /* 0x0000003f00057c82 */ /* 0x000fe20008000000 */
[----:B------:R-:W-:Y:S01]  /*0590*/  IADD3 R9, P2, P3, R9, c[0x0][0x170], R2 ;  /* 0x00005c0009097a10 */ /* 0x000fe20007b5e002 */
[----:B------:R-:W-:Y:S01]  /*05a0*/  IMAD R6, R62, c[0x0][0x1b8], RZ ;  /* 0x00006e003e067a24 */ /* 0x000fe200078e02ff */
[----:B------:R-:W-:Y:S01]  /*05b0*/  SHF.R.U32.HI R2, RZ, 0x4, R63 ;  /* 0x00000004ff027819 */ /* 0x000fe2000001163f */
[----:B------:R-:W-:Y:S01]  /*05c0*/  IMAD.MOV.U32 R22, RZ, RZ, c[0x0][0x1a4] ;  /* 0x00006900ff167624 */ /* 0x000fe200078e00ff */
[----:B------:R-:W-:Y:S01]  /*05d0*/  IADD3.X R18, R8, c[0x0][0x174], R5, P2, P3 ;  /* 0x00005d0008127a10 */ /* 0x000fe200017e6405 */
[----:B------:R-:W-:Y:S01]  /*05e0*/  IMAD R11, R15, 0x4, R6 ;  /* 0x000000040f0b7824 */ /* 0x000fe200078e0206 */
[----:B------:R-:W-:Y:S01]  /*05f0*/  LOP3.LUT R8, R66, 0x10, RZ, 0xc0, !PT ;  /* 0x0000001042087812 */ /* 0x000fe200078ec0ff */
[----:B------:R-:W-:Y:S01]  /*0600*/  IMAD.MOV.U32 R50, RZ, RZ, -0x800000 ;  /* 0xff800000ff327424 */ /* 0x000fe200078e00ff */
[----:B------:R-:W-:Y:S01]  /*0610*/  SGXT.U32 R2, R2, 0x3 ;  /* 0x000000030202781a */ /* 0x000fe20000000000 */
[----:B------:R-:W-:Y:S01]  /*0620*/  IMAD.MOV.U32 R56, RZ, RZ, -0x800000 ;  /* 0xff800000ff387424 */ /* 0x000fe200078e00ff */
[----:B------:R-:W-:-:S02]  /*0630*/  LOP3.LUT R8, R8, 0x20, R63, 0xf8, !PT ;  /* 0x0000002008087812 */ /* 0x000fc400078ef83f */
[----:B------:R-:W-:Y:S01]  /*0640*/  SHF.L.U32 R5, R68, 0x5, RZ ;  /* 0x0000000544057819 */ /* 0x000fe200000006ff */
[----:B------:R-:W-:Y:S01]  /*0650*/  IMAD R3, R2, c[0x0][0x1a4], RZ ;  /* 0x0000690002037a24 */ /* 0x000fe200078e02ff */
[----:B------:R-:W-:Y:S01]  /*0660*/  LOP3.LUT R10, R7, 0x90, RZ, 0xc0, !PT ;  /* 0x00000090070a7812 */ /* 0x000fe200078ec0ff */
[----:B------:R-:W-:Y:S01]  /*0670*/  IMAD R2, R15, 0x4, R11 ;  /* 0x000000040f027824 */ /* 0x000fe200078e020b */
[----:B------:R-:W-:Y:S01]  /*0680*/  LOP3.LUT R8, R8, 0x30, R67, 0x78, !PT ;  /* 0x0000003008087812 */ /* 0x000fe200078e7843 */
[----:B------:R-:W-:Y:S01]  /*0690*/  IMAD R17, R68, -0x10, R5 ;  /* 0xfffffff044117824 */ /* 0x000fe200078e0205 */
[----:B------:R-:W-:Y:S01]  /*06a0*/  LOP3.LUT R51, R51, 0x30, R66, 0x78, !PT ;  /* 0x0000003033337812 */ /* 0x000fe200078e7842 */
[----:B------:R-:W-:Y:S01]  /*06b0*/  IMAD R7, R65, 0x20, R10 ;  /* 0x0000002041077824 */ /* 0x000fe200078e020a */
[----:B------:R-:W-:Y:S01]  /*06c0*/  IADD3 R55, R16, R5, R8 ;  /* 0x0000000510377210 */ /* 0x000fe20007ffe008 */
[----:B------:R-:W-:Y:S01]  /*06d0*/  IMAD R5, R22, 0x8, R3 ;  /* 0x0000000816057824 */ /* 0x000fe200078e0203 */
[----:B------:R-:W-:-:S02]  /*06e0*/  LEA R15, R15, R2, 0x2 ;  /* 0x000000020f0f7211 */ /* 0x000fc400078e10ff */
[----:B------:R-:W-:Y:S02]  /*06f0*/  LOP3.LUT R54, R7, 0x10, R66, 0x78, !PT ;  /* 0x0000001007367812 */ /* 0x000fe400078e7842 */
[----:B------:R-:W-:Y:S02]  /*0700*/  LEA R7, R22, R5, 0x3 ;  /* 0x0000000516077211 */ /* 0x000fe400078e18ff */
[-C--:B------:R-:W-:Y:S01]  /*0710*/  LEA R8, P0, R6, R9.reuse, 0x1 ;  /* 0x0000000906087211 */ /* 0x080fe200078008ff */
[----:B------:R-:W-:Y:S01]  /*0720*/  IMAD.IADD R54, R54, 0x1, R17 ;  /* 0x0000000136367824 */ /* 0x000fe200078e0211 */
[-C--:B------:R-:W-:Y:S01]  /*0730*/  LEA R10, P1, R11, R9.reuse, 0x1 ;  /* 0x000000090b0a7211 */ /* 0x080fe200078208ff */
[----:B------:R-:W-:Y:S01]  /*0740*/  IMAD R17, R22, 0x8, R7 ;  /* 0x0000000816117824 */ /* 0x000fe200078e0207 */
[-C--:B------:R-:W-:Y:S01]  /*0750*/  LEA R12, P2, R2, R9.reuse, 0x1 ;  /* 0x00000009020c7211 */ /* 0x080fe200078408ff */
[----:B------:R-:W-:Y:S01]  /*0760*/  CS2R R22, SRZ ;  /* 0x0000000000167805 */ /* 0x000fe2000001ff00 */
[----:B------:R-:W-:-:S02]  /*0770*/  LEA R14, P3, R15, R9, 0x1 ;  /* 0x000000090f0e7211 */ /* 0x000fc400078608ff */
[-C--:B------:R-:W-:Y:S01]  /*0780*/  LEA.HI.X.SX32 R9, R6, R18.reuse, 0x1, P0 ;  /* 0x0000001206097211 */ /* 0x080fe200000f0eff */
[----:B------:R-:W-:Y:S01]  /*0790*/  IMAD.MOV.U32 R6, RZ, RZ, RZ ;  /* 0x000000ffff067224 */ /* 0x000fe200078e00ff */
[-C--:B------:R-:W-:Y:S02]  /*07a0*/  LEA.HI.X.SX32 R11, R11, R18.reuse, 0x1, P1 ;  /* 0x000000120b0b7211 */ /* 0x080fe400008f0eff */
[-C--:B------:R-:W-:Y:S01]  /*07b0*/  LEA.HI.X.SX32 R13, R2, R18.reuse, 0x1, P2 ;  /* 0x00000012020d7211 */ /* 0x080fe200010f0eff */
[----:B------:R-:W-:Y:S01]  /*07c0*/  IMAD.MOV.U32 R2, RZ, RZ, 0x3f800000 ;  /* 0x3f800000ff027424 */ /* 0x000fe200078e00ff */
[----:B------:R-:W-:Y:S02]  /*07d0*/  LEA.HI.X.SX32 R15, R15, R18, 0x1, P3 ;  /* 0x000000120f0f7211 */ /* 0x000fe400018f0eff */
[-C--:B------:R-:W-:Y:S02]  /*07e0*/  LEA R52, P0, R3, R44.reuse, 0x1 ;  /* 0x0000002c03347211 */ /* 0x080fe400078008ff */
[----:B------:R-:W-:-:S02]  /*07f0*/  LEA R48, P1, R5, R44, 0x1 ;  /* 0x0000002c05307211 */ /* 0x000fc400078208ff */
[-C--:B------:R-:W-:Y:S02]  /*0800*/  LEA R46, P2, R7, R44.reuse, 0x1 ;  /* 0x0000002c072e7211 */ /* 0x080fe400078408ff */
[----:B------:R-:W-:Y:S02]  /*0810*/  LEA R44, P3, R17, R44, 0x1 ;  /* 0x0000002c112c7211 */ /* 0x000fe400078608ff */
[-C--:B------:R-:W-:Y:S02]  /*0820*/  LEA.HI.X.SX32 R53, R3, R20.reuse, 0x1, P0 ;  /* 0x0000001403357211 */ /* 0x080fe400000f0eff */
[-C--:B------:R-:W-:Y:S02]  /*0830*/  LEA.HI.X.SX32 R49, R5, R20.reuse, 0x1, P1 ;  /* 0x0000001405317211 */ /* 0x080fe400008f0eff */
[-C--:B------:R-:W-:Y:S02]  /*0840*/  LEA.HI.X.SX32 R47, R7, R20.reuse, 0x1, P2 ;  /* 0x00000014072f7211 */ /* 0x080fe400010f0eff */
[----:B------:R-:W-:-:S02]  /*0850*/  LEA.HI.X.SX32 R45, R17, R20, 0x1, P3 ;  /* 0x00000014112d7211 */ /* 0x000fc400018f0eff */
[----:B------:R-:W-:Y:S01]  /*0860*/  MOV R3, 0x3f800000 ;  /* 0x3f80000000037802 */ /* 0x000fe20000000f00 */
[----:B------:R-:W-:Y:S01]  /*0870*/  CS2R R20, SRZ ;  /* 0x0000000000147805 */ /* 0x000fe2000001ff00 */
[----:B------:R-:W-:Y:S02]  /*0880*/  MOV R5, RZ ;  /* 0x000000ff00057202 */ /* 0x000fe40000000f00 */
[----:B------:R-:W-:Y:S02]  /*0890*/  LOP3.LUT R61, R4, 0x8, RZ, 0xfc, !PT ;  /* 0x00000008043d7812 */ /* 0x000fe400078efcff */
.L_x_1:
[----:B------:R-:W-:-:S04]  /*08a0*/  IMAD.WIDE R24, R6, 0x2, R46 ;  /* 0x0000000206187825 */ /* 0x000fc800078e022e */
[C---:B------:R-:W-:Y:S02]  /*08b0*/  IMAD.WIDE R26, R6.reuse, 0x2, R44 ;  /* 0x00000002061a7825 */ /* 0x040fe400078e022c */
[----:B------:R-:W2:Y:S02]  /*08c0*/  LDG.E.U16 R25, [R24.64] ;  /* 0x0000000618197981 */ /* 0x000ea4000c1e1500 */
[C---:B------:R-:W-:Y:S02]  /*08d0*/  IMAD.WIDE R16, R6.reuse, 0x2, R52 ;  /* 0x0000000206107825 */ /* 0x040fe400078e0234 */
[----:B------:R-:W3:Y:S02]  /*08e0*/  LDG.E.U16 R27, [R26.64] ;  /* 0x000000061a1b7981 */ /* 0x000ee4000c1e1500 */
[----:B------:R-:W-:Y:S02]  /*08f0*/  IMAD.WIDE R18, R6, 0x2, R48 ;  /* 0x0000000206127825 */ /* 0x000fe400078e0230 */
[----:B------:R0:W4:Y:S04]  /*0900*/  LDG.E.U16 R7, [R16.64] ;  /* 0x0000000610077981 */ /* 0x000128000c1e1500 */
[----:B------:R1:W5:Y:S04]  /*0910*/  LDG.E.U16 R37, [R18.64] ;  /* 0x0000000612257981 */ /* 0x000368000c1e1500 */
[----:B------:R-:W-:Y:S01]  /*0920*/  BAR.SYNC.DEFER_BLOCKING 0x0 ;  /* 0x0000000000007b1d */ /* 0x000fe20000010000 */
[----:B0-----:R-:W-:-:S04]  /*0930*/  IMAD.WIDE R16, R5, 0x2, R8 ;  /* 0x0000000205107825 */ /* 0x001fc800078e0208 */
[C---:B-1----:R-:W-:Y:S01]  /*0940*/  IMAD.WIDE R18, R5.reuse, 0x2, R10 ;  /* 0x0000000205127825 */ /* 0x042fe200078e020a */
[----:B--2---:R-:W-:Y:S04]  /*0950*/  STS.U16 [R0+0x600], R25 ;  /* 0x0006001900007388 */ /* 0x004fe80000000400 */
[----:B---3--:R-:W-:Y:S04]  /*0960*/  STS.U16 [R0+0x700], R27 ;  /* 0x0007001b00007388 */ /* 0x008fe80000000400 */
[----:B----4-:R0:W-:Y:S04]  /*0970*/  STS.U16 [R0+0x400], R7 ;  /* 0x0004000700007388 */ /* 0x0101e80000000400 */
[----:B-----5:R-:W-:Y:S04]  /*0980*/  STS.U16 [R0+0x500], R37 ;  /* 0x0005002500007388 */ /* 0x020fe80000000400 */
[----:B------:R-:W-:Y:S06]  /*0990*/  BAR.SYNC.DEFER_BLOCKING 0x0 ;  /* 0x0000000000007b1d */ /* 0x000fec0000010000 */
[----:B------:R1:W2:Y:S04]  /*09a0*/  LDG.E.U16 R33, [R16.64] ;  /* 0x0000000610217981 */ /* 0x0002a8000c1e1500 */
[----:B------:R3:W4:Y:S04]  /*09b0*/  LDG.E.U16 R59, [R18.64] ;  /* 0x00000006123b7981 */ /* 0x000728000c1e1500 */
[----:B------:R-:W-:Y:S01]  /*09c0*/  LDSM.16.MT88.4 R36, [R55] ;  /* 0x000000003724783b */ /* 0x000fe20000004200 */
[----:B-1----:R-:W-:-:S03]  /*09d0*/  IMAD.WIDE R16, R5, 0x2, R12 ;  /* 0x0000000205107825 */ /* 0x002fc600078e020c */
[----:B------:R-:W-:Y:S04]  /*09e0*/  LDSM.16.M88.4 R40, [R54+0x400] ;  /* 0x000400003628783b */ /* 0x000fe80000000200 */
[----:B------:R1:W5:Y:S02]  /*09f0*/  LDG.E.U16 R35, [R16.64] ;  /* 0x0000000610237981 */ /* 0x000364000c1e1500 */
[----:B-1----:R-:W-:-:S05]  /*0a00*/  IMAD.WIDE R16, R5, 0x2, R14 ;  /* 0x0000000205107825 */ /* 0x002fca00078e020e */
[----:B------:R3:W4:Y:S04]  /*0a10*/  LDG.E.U16 R32, [R16.64] ;  /* 0x0000000610207981 */ /* 0x000728000c1e1500 */
[----:B---3--:R-:W1:Y:S04]  /*0a20*/  LDSM.16.M88.4 R16, [R54+0x600] ;  /* 0x000600003610783b */ /* 0x008e680000000200 */
[----:B------:R-:W-:Y:S01]  /*0a30*/  BAR.SYNC.DEFER_BLOCKING 0x0 ;  /* 0x0000000000007b1d */ /* 0x000fe20000010000 */
[----:B0-----:R-:W-:-:S04]  /*0a40*/  LEA R7, P1, R65, UR4, 0x1 ;  /* 0x0000000441077c11 */ /* 0x001fc8000f8208ff */
[C---:B------:R-:W-:Y:S02]  /*0a50*/  IADD3 R24, P5, R7.reuse, 0x10, RZ ;  /* 0x0000001007187810 */ /* 0x040fe40007fbe0ff */
[----:B------:R-:W-:Y:S02]  /*0a60*/  IADD3.X R57, RZ, UR5, RZ, P1, !PT ;  /* 0x00000005ff397c10 */ /* 0x000fe40008ffe4ff */
[C---:B------:R-:W-:Y:S02]  /*0a70*/  ISETP.GT.U32.AND P4, PT, R24.reuse, R4, PT ;  /* 0x000000041800720c */ /* 0x040fe40003f84070 */
[----:B------:R-:W-:Y:S02]  /*0a80*/  ISETP.GT.U32.AND P2, PT, R24, R61, PT ;  /* 0x0000003d1800720c */ /* 0x000fe40003f44070 */
[----:B------:R-:W-:-:S04]  /*0a90*/  IADD3 R24, P0, R7, 0x11, RZ ;  /* 0x0000001107187810 */ /* 0x000fc80007f1e0ff */
[C---:B------:R-:W-:Y:S02]  /*0aa0*/  ISETP.GT.U32.AND P3, PT, R24.reuse, R4, PT ;  /* 0x000000041800720c */ /* 0x040fe40003f64070 */
[----:B------:R-:W-:Y:S01]  /*0ab0*/  ISETP.GT.U32.AND P6, PT, R24, R61, PT ;  /* 0x0000003d1800720c */ /* 0x000fe20003fc4070 */
[----:B------:R-:W-:-:S05]  /*0ac0*/  IMAD.X R24, RZ, RZ, R57, P5 ;  /* 0x000000ffff187224 */ /* 0x000fca00028e0639 */
[C---:B------:R-:W-:Y:S02]  /*0ad0*/  ISETP.GT.U32.AND.EX P4, PT, R24.reuse, RZ, PT, P4 ;  /* 0x000000ff1800720c */ /* 0x040fe40003f84140 */
[----:B------:R-:W-:Y:S02]  /*0ae0*/  ISETP.GT.U32.AND.EX P2, PT, R24, RZ, PT, P2 ;  /* 0x000000ff1800720c */ /* 0x000fe40003f44120 */
[----:B-1----:R-:W-:Y:S07]  /*0af0*/  HMMA.16816.F32.BF16 R24, R36, R16, RZ ;  /* 0x000000102418723c */ /* 0x002fee00000418ff */
[----:B------:R-:W-:-:S05]  /*0b00*/  IMAD.X R16, RZ, RZ, R57, P0 ;  /* 0x000000ffff107224 */ /* 0x000fca00000e0639 */
[C---:B------:R-:W-:Y:S02]  /*0b10*/  ISETP.GT.U32.AND.EX P3, PT, R16.reuse, RZ, PT, P3 ;  /* 0x000000ff1000720c */ /* 0x040fe40003f64130 */
[----:B------:R-:W-:Y:S02]  /*0b20*/  ISETP.GT.U32.AND.EX P6, PT, R16, RZ, PT, P6 ;  /* 0x000000ff1000720c */ /* 0x000fe40003fc4160 */
[----:B------:R-:W-:-:S04]  /*0b30*/  IADD3 R16, P1, R7, 0x9, RZ ;  /* 0x0000000907107810 */ /* 0x000fc80007f3e0ff */
[C---:B------:R-:W-:Y:S02]  /*0b40*/  ISETP.GT.U32.AND P5, PT, R16.reuse, R4, PT ;  /* 0x000000041000720c */ /* 0x040fe40003fa4070 */
[----:B------:R-:W-:Y:S02]  /*0b50*/  ISETP.GT.U32.AND P0, PT, R16, R61, PT ;  /* 0x0000003d1000720c */ /* 0x000fe40003f04070 */
[----:B------:R-:W-:-:S04]  /*0b60*/  IADD3.X R16, RZ, R57, RZ, P1, !PT ;  /* 0x00000039ff107210 */ /* 0x000fc80000ffe4ff */
[C---:B------:R-:W-:Y:S02]  /*0b70*/  ISETP.GT.U32.AND.EX P5, PT, R16.reuse, RZ, PT, P5 ;  /* 0x000000ff1000720c */ /* 0x040fe40003fa4150 */
[----:B------:R-:W-:Y:S02]  /*0b80*/  ISETP.GT.U32.AND.EX P0, PT, R16, RZ, PT, P0 ;  /* 0x000000ff1000720c */ /* 0x000fe40003f04100 */
[C---:B------:R-:W-:Y:S01]  /*0b90*/  HMMA.16816.F32.BF16 R16, R36.reuse, R18, RZ ;  /* 0x000000122410723c */ /* 0x040fe200000418ff */
[----:B------:R-:W-:Y:S02]  /*0ba0*/  FMUL R26, R26, c[0x0][0x188] ;  /* 0x000062001a1a7a20 */ /* 0x000fe40000400000 */
[----:B------:R-:W-:Y:S11]  /*0bb0*/  FMUL R27, R27, c[0x0][0x188] ;  /* 0x000062001b1b7a20 */ /* 0x000ff60000400000 */
[----:B------:R-:W-:Y:S10]  /*0bc0*/  @!UPT UIADD3 URZ, URZ, URZ, URZ ;  /* 0x0000003f3f3ff290 */ /* 0x000ff4000fffe03f */
[----:B------:R-:W-:Y:S02]  /*0bd0*/  FMUL R18, R18, c[0x0][0x188] ;  /* 0x0000620012127a20 */ /* 0x000fe40000400000 */
[----:B------:R-:W-:Y:S01]  /*0be0*/  FMUL R19, R19, c[0x0][0x188] ;  /* 0x0000620013137a20 */ /* 0x000fe20000400000 */
[----:B--2---:R-:W-:Y:S04]  /*0bf0*/  STS.U16 [R0+0x400], R33 ;  /* 0x0004002100007388 */ /* 0x004fe80000000400 */
[----:B-----5:R-:W-:Y:S04]  /*0c00*/  STS.U16 [R0+0x600], R35 ;  /* 0x0006002300007388 */ /* 0x020fe80000000400 */
[----:B----4-:R0:W-:Y:S02]  /*0c10*/  STS.U16 [R60+0x700], R32 ;  /* 0x000700203c007388 */ /* 0x0101e40000000400 */
[C---:B0-----:R-:W-:Y:S08]  /*0c20*/  HMMA.16816.F32.BF16 R32, R36.reuse, R42, RZ ;  /* 0x0000002a2420723c */ /* 0x041ff000000418ff */
[----:B------:R-:W-:Y:S07]  /*0c30*/  HMMA.16816.F32.BF16 R40, R36, R40, RZ ;  /* 0x000000282428723c */ /* 0x000fee00000418ff */
[----:B------:R-:W-:-:S02]  /*0c40*/  IADD3 R36, P1, R7, 0x18, RZ ;  /* 0x0000001807247810 */ /* 0x000fc40007f3e0ff */
[----:B------:R-:W-:Y:S02]  /*0c50*/  FSEL R37, R26, -INF , !P2 ;  /* 0xff8000001a257808 */ /* 0x000fe40005000000 */
[C---:B------:R-:W-:Y:S01]  /*0c60*/  ISETP.GT.U32.AND P2, PT, R36.reuse, R4, PT ;  /* 0x000000042400720c */ /* 0x040fe20003f44070 */
[----:B------:R-:W-:Y:S01]  /*0c70*/  IMAD.X R26, RZ, RZ, R57, P1 ;  /* 0x000000ffff1a7224 */ /* 0x000fe200008e0639 */
[----:B------:R-:W-:Y:S02]  /*0c80*/  ISETP.GT.U32.AND P1, PT, R36, R61, PT ;  /* 0x0000003d2400720c */ /* 0x000fe40003f24070 */
[----:B------:R-:W-:Y:S02]  /*0c90*/  FSEL R36, R27, -INF , !P6 ;  /* 0xff8000001b247808 */ /* 0x000fe40007000000 */
[----:B------:R-:W-:Y:S02]  /*0ca0*/  IADD3 R27, P6, R7, 0x8, RZ ;  /* 0x00000008071b7810 */ /* 0x000fe40007fde0ff */
[----:B------:R-:W-:-:S02]  /*0cb0*/  ISETP.GT.U32.AND.EX P2, PT, R26, RZ, PT, P2 ;  /* 0x000000ff1a00720c */ /* 0x000fc40003f44120 */
[----:B------:R-:W-:Y:S01]  /*0cc0*/  ISETP.GT.U32.AND.EX P1, PT, R26, RZ, PT, P1 ;  /* 0x000000ff1a00720c */ /* 0x000fe20003f24110 */
[----:B------:R-:W-:Y:S01]  /*0cd0*/  IMAD.X R26, RZ, RZ, R57, P6 ;  /* 0x000000ffff1a7224 */ /* 0x000fe200030e0639 */
[----:B------:R-:W-:Y:S01]  /*0ce0*/  ISETP.GT.U32.AND P6, PT, R27, R4, PT ;  /* 0x000000041b00720c */ /* 0x000fe20003fc4070 */
[----:B------:R-:W-:Y:S01]  /*0cf0*/  FMUL R27, R35, c[0x0][0x188] ;  /* 0x00006200231b7a20 */ /* 0x000fe20000400000 */
[----:B------:R-:W-:-:S04]  /*0d00*/  FSEL R35, R18, -INF , !P1 ;  /* 0xff80000012237808 */ /* 0x000fc80004800000 */
[----:B------:R-:W-:Y:S02]  /*0d10*/  FSEL R27, R27, -INF , !P0 ;  /* 0xff8000001b1b7808 */ /* 0x000fe40004000000 */
[----:B------:R-:W-:Y:S01]  /*0d20*/  ISETP.GT.U32.AND P0, PT, R7, R4, PT ;  /* 0x000000040700720c */ /* 0x000fe20003f04070 */
[----:B------:R-:W-:Y:S02]  /*0d30*/  FMUL R18, R40, c[0x0][0x188] ;  /* 0x0000620028127a20 */ /* 0x000fe40000400000 */
[----:B------:R-:W-:Y:S01]  /*0d40*/  FMUL R34, R34, c[0x0][0x188] ;  /* 0x0000620022227a20 */ /* 0x000fe20000400000 */
[----:B------:R-:W-:-:S04]  /*0d50*/  ISETP.GT.U32.AND.EX P0, PT, R57, RZ, PT, P0 ;  /* 0x000000ff3900720c */ /* 0x000fc80003f04100 */
[----:B------:R-:W-:Y:S02]  /*0d60*/  FSEL R18, R18, -INF , !P0 ;  /* 0xff80000012127808 */ /* 0x000fe40004000000 */
[----:B------:R-:W-:Y:S02]  /*0d70*/  FSEL R38, R34, -INF , !P0 ;  /* 0xff80000022267808 */ /* 0x000fe40004000000 */
[----:B------:R-:W-:Y:S01]  /*0d80*/  IADD3 R34, P0, R7, 0x19, RZ ;  /* 0x0000001907227810 */ /* 0x000fe20007f1e0ff */
[----:B------:R-:W-:-:S03]  /*0d90*/  FMUL R40, R42, c[0x0][0x188] ;  /* 0x000062002a287a20 */ /* 0x000fc60000400000 */
[----:B------:R-:W-:Y:S02]  /*0da0*/  IADD3.X R39, RZ, R57, RZ, P0, !PT ;  /* 0x00000039ff277210 */ /* 0x000fe400007fe4ff */
[-C--:B------:R-:W-:Y:S01]  /*0db0*/  ISETP.GE.U32.AND P0, PT, R7, R61.reuse, PT ;  /* 0x0000003d0700720c */ /* 0x080fe20003f06070 */
[----:B------:R-:W-:Y:S01]  /*0dc0*/  FMUL R42, R43, c[0x0][0x188] ;  /* 0x000062002b2a7a20 */ /* 0x000fe20000400000 */
[----:B------:R-:W-:Y:S02]  /*0dd0*/  ISETP.GT.U32.AND P1, PT, R7, R61, PT ;  /* 0x0000003d0700720c */ /* 0x000fe40003f24070 */
[C---:B------:R-:W-:Y:S02]  /*0de0*/  ISETP.GE.U32.AND.EX P0, PT, R57.reuse, RZ, PT, P0 ;  /* 0x000000ff3900720c */ /* 0x040fe40003f06100 */
[----:B------:R-:W-:Y:S02]  /*0df0*/  ISETP.GT.U32.AND.EX P1, PT, R57, RZ, PT, P1 ;  /* 0x000000ff3900720c */ /* 0x000fe40003f24110 */
[----:B------:R-:W-:-:S02]  /*0e00*/  FSEL R42, R42, -INF , !P0 ;  /* 0xff8000002a2a7808 */ /* 0x000fc40004000000 */
[----:B------:R-:W-:Y:S02]  /*0e10*/  ISETP.GT.U32.AND P0, PT, R34, R61, PT ;  /* 0x0000003d2200720c */ /* 0x000fe40003f04070 */
[----:B------:R-:W-:Y:S02]  /*0e20*/  ISETP.GT.U32.AND.EX P6, PT, R26, RZ, PT, P6 ;  /* 0x000000ff1a00720c */ /* 0x000fe40003fc4160 */
[----:B------:R-:W-:Y:S02]  /*0e30*/  FSEL R40, R40, -INF , !P1 ;  /* 0xff80000028287808 */ /* 0x000fe40004800000 */
[----:B------:R-:W-:Y:S02]  /*0e40*/  ISETP.GT.U32.AND.EX P0, PT, R39, RZ, PT, P0 ;  /* 0x000000ff2700720c */ /* 0x000fe40003f04100 */
[----:B------:R-:W-:Y:S02]  /*0e50*/  P2R R26, PR, RZ, 0x40 ;  /* 0x00000040ff1a7803 */ /* 0x000fe40000000000 */
[----:B------:R-:W-:-:S02]  /*0e60*/  ISETP.GE.U32.AND P1, PT, R7, R4, PT ;  /* 0x000000040700720c */ /* 0x000fc40003f26070 */
[----:B------:R-:W-:Y:S02]  /*0e70*/  FMNMX R7, R40, R42, !PT ;  /* 0x0000002a28077209 */ /* 0x000fe40007800000 */
[----:B------:R-:W-:Y:S02]  /*0e80*/  ISETP.GT.U32.AND P6, PT, R34, R4, PT ;  /* 0x000000042200720c */ /* 0x000fe40003fc4070 */
[----:B------:R-:W-:Y:S02]  /*0e90*/  FSEL R34, R19, -INF , !P0 ;  /* 0xff80000013227808 */ /* 0x000fe40004000000 */
[----:B------:R-:W-:Y:S02]  /*0ea0*/  ISETP.NE.AND P0, PT, R26, RZ, PT ;  /* 0x000000ff1a00720c */ /* 0x000fe40003f05270 */
[----:B------:R-:W-:-:S04]  /*0eb0*/  FMNMX R26, R38, R7, !PT ;  /* 0x00000007261a7209 */ /* 0x000fc80007800000 */
[----:B------:R-:W-:-:S04]  /*0ec0*/  FMNMX R26, R27, R26, !PT ;  /* 0x0000001a1b1a7209 */ /* 0x000fc80007800000 */
[----:B------:R-:W-:-:S04]  /*0ed0*/  FMNMX R7, R37, R26, !PT ;  /* 0x0000001a25077209 */ /* 0x000fc80007800000 */
[----:B------:R-:W-:-:S04]  /*0ee0*/  FMNMX R26, R36, R7, !PT ;  /* 0x00000007241a7209 */ /* 0x000fc80007800000 */
[----:B------:R-:W-:-:S04]  /*0ef0*/  FMNMX R7, R35, R26, !PT ;  /* 0x0000001a23077209 */ /* 0x000fc80007800000 */
[----:B------:R-:W-:-:S05]  /*0f00*/  FMNMX R19, R34, R7, !PT ;  /* 0x0000000722137209 */ /* 0x000fca0007800000 */
[----:B------:R-:W0:Y:S01]  /*0f10*/  SHFL.BFLY PT, R26, R19, 0x2, 0x1f ;  /* 0x0c401f00131a7f89 */ /* 0x000e2200000e0000 */
[----:B------:R-:W-:Y:S02]  /*0f20*/  ISETP.GT.U32.AND.EX P6, PT, R39, RZ, PT, P6 ;  /* 0x000000ff2700720c */ /* 0x000fe40003fc4160 */
[----:B0-----:R-:W-:-:S05]  /*0f30*/  FMNMX R39, R19, R26, !PT ;  /* 0x0000001a13277209 */ /* 0x001fca0007800000 */
[----:B------:R-:W0:Y:S04]  /*0f40*/  SHFL.BFLY PT, R26, R39, 0x1, 0x1f ;  /* 0x0c201f00271a7f89 */ /* 0x000e2800000e0000 */
[----:B------:R1:W-:Y:S01]  /*0f50*/  STS.U16 [R60+0x500], R59 ;  /* 0x0005003b3c007388 */ /* 0x0003e20000000400 */
[----:B0-----:R-:W-:-:S04]  /*0f60*/  FMNMX R7, R39, R26, !PT ;  /* 0x0000001a27077209 */ /* 0x001fc80007800000 */
[----:B------:R-:W-:-:S05]  /*0f70*/  FMNMX R7, R7, R56, !PT ;  /* 0x0000003807077209 */ /* 0x000fca0007800000 */
[--C-:B------:R-:W-:Y:S02]  /*0f80*/  FADD R40, R40, -R7.reuse ;  /* 0x8000000728287221 */ /* 0x100fe40000000000 */
[--C-:B------:R-:W-:Y:S02]  /*0f90*/  FADD R42, R42, -R7.reuse ;  /* 0x800000072a2a7221 */ /* 0x100fe40000000000 */
[----:B------:R-:W-:Y:S02]  /*0fa0*/  FMUL R26, R40, 1.4426950216293334961 ;  /* 0x3fb8aa3b281a7820 */ /* 0x000fe40000400000 */
[----:B------:R-:W-:Y:S02]  /*0fb0*/  FMUL R42, R42, 1.4426950216293334961 ;  /* 0x3fb8aa3b2a2a7820 */ /* 0x000fe40000400000 */
[--C-:B------:R-:W-:Y:S02]  /*0fc0*/  FADD R38, R38, -R7.reuse ;  /* 0x8000000726267221 */ /* 0x100fe40000000000 */
[----:B------:R-:W-:Y:S01]  /*0fd0*/  FADD R19, R27, -R7 ;  /* 0x800000071b137221 */ /* 0x000fe20000000000 */
[----:B------:R-:W-:Y:S01]  /*0fe0*/  MUFU.EX2 R26, R26 ;  /* 0x0000001a001a7308 */ /* 0x000fe20000000800 */
[----:B------:R-:W-:-:S02]  /*0ff0*/  FMUL R40, R38, 1.4426950216293334961 ;  /* 0x3fb8aa3b26287820 */ /* 0x000fc40000400000 */
[----:B------:R-:W-:Y:S02]  /*1000*/  FMUL R19, R19, 1.4426950216293334961 ;  /* 0x3fb8aa3b13137820 */ /* 0x000fe40000400000 */
[----:B------:R-:W-:-:S03]  /*1010*/  FADD R37, R37, -R7 ;  /* 0x8000000725257221 */ /* 0x000fc60000000000 */
[----:B-1----:R-:W0:Y:S01]  /*1020*/  MUFU.EX2 R59, R42 ;  /* 0x0000002a003b7308 */ /* 0x002e220000000800 */
[----:B------:R-:W-:Y:S02]  /*1030*/  FMUL R38, R37, 1.4426950216293334961 ;  /* 0x3fb8aa3b25267820 */ /* 0x000fe40000400000 */
[----:B------:R-:W-:-:S05]  /*1040*/  FADD R36, R36, -R7 ;  /* 0x8000000724247221 */ /* 0x000fca0000000000 */
[----:B------:R0:W1:Y:S01]  /*1050*/  MUFU.EX2 R27, R40 ;  /* 0x00000028001b7308 */ /* 0x0000620000000800 */
[----:B------:R-:W-:Y:S02]  /*1060*/  FMUL R39, R36, 1.4426950216293334961 ;  /* 0x3fb8aa3b24277820 */ /* 0x000fe40000400000 */
[----:B------:R-:W-:-:S05]  /*1070*/  FADD R35, R35, -R7 ;  /* 0x8000000723237221 */ /* 0x000fca0000000000 */
[----:B------:R-:W2:Y:S01]  /*1080*/  MUFU.EX2 R19, R19 ;  /* 0x0000001300137308 */ /* 0x000ea20000000800 */
[----:B------:R-:W-:Y:S02]  /*1090*/  FADD R34, R34, -R7 ;  /* 0x8000000722227221 */ /* 0x000fe40000000000 */
[----:B------:R-:W-:-:S05]  /*10a0*/  FMUL R35, R35, 1.4426950216293334961 ;  /* 0x3fb8aa3b23237820 */ /* 0x000fca0000400000 */
[----:B------:R-:W3:Y:S01]  /*10b0*/  MUFU.EX2 R38, R38 ;  /* 0x0000002600267308 */ /* 0x000ee20000000800 */
[----:B0-----:R-:W-:Y:S02]  /*10c0*/  FADD R40, R26, R59 ;  /* 0x0000003b1a287221 */ /* 0x001fe40000000000 */
[----:B------:R-:W-:-:S05]  /*10d0*/  FMUL R37, R34, 1.4426950216293334961 ;  /* 0x3fb8aa3b22257820 */ /* 0x000fca0000400000 */
[----:B------:R-:W0:Y:S01]  /*10e0*/  MUFU.EX2 R39, R39 ;  /* 0x0000002700277308 */ /* 0x000e220000000800 */
[----:B-1----:R-:W-:-:S07]  /*10f0*/  FADD R40, R27, R40 ;  /* 0x000000281b287221 */ /* 0x002fce0000000000 */
[----:B------:R-:W1:Y:S01]  /*1100*/  MUFU.EX2 R36, R35 ;  /* 0x0000002300247308 */ /* 0x000e620000000800 */
[----:B--2---:R-:W-:-:S07]  /*1110*/  FADD R43, R19, R40 ;  /* 0x00000028132b7221 */ /* 0x004fce0000000000 */
[----:B------:R-:W2:Y:S01]  /*1120*/  MUFU.EX2 R37, R37 ;  /* 0x0000002500257308 */ /* 0x000ea20000000800 */
[----:B---3--:R-:W-:-:S04]  /*1130*/  FADD R34, R38, R43 ;  /* 0x0000002b26227221 */ /* 0x008fc80000000000 */
[----:B0-----:R-:W-:-:S04]  /*1140*/  FADD R43, R39, R34 ;  /* 0x00000022272b7221 */ /* 0x001fc80000000000 */
[----:B-1----:R-:W-:-:S04]  /*1150*/  FADD R34, R36, R43 ;  /* 0x0000002b24227221 */ /* 0x002fc80000000000 */
[----:B--2---:R-:W-:-:S05]  /*1160*/  FADD R42, R37, R34 ;  /* 0x00000022252a7221 */ /* 0x004fca0000000000 */
[----:B------:R-:W0:Y:S01]  /*1170*/  SHFL.BFLY PT, R43, R42, 0x2, 0x1f ;  /* 0x0c401f002a2b7f89 */ /* 0x000e2200000e0000 */
[----:B------:R-:W-:-:S04]  /*1180*/  FADD R35, -R7, R56 ;  /* 0x0000003807237221 */ /* 0x000fc80000000100 */
[----:B------:R-:W-:Y:S02]  /*1190*/  FMUL R40, R35, 1.4426950216293334961 ;  /* 0x3fb8aa3b23287820 */ /* 0x000fe40000400000 */
[----:B0-----:R-:W-:-:S05]  /*11a0*/  FADD R43, R42, R43 ;  /* 0x0000002b2a2b7221 */ /* 0x001fca0000000000 */
[----:B------:R-:W0:Y:S01]  /*11b0*/  SHFL.BFLY PT, R34, R43, 0x1, 0x1f ;  /* 0x0c201f002b227f89 */ /* 0x000e2200000e0000 */
[----:B------:R-:W1:Y:S01]  /*11c0*/  MUFU.EX2 R35, R40 ;  /* 0x0000002800237308 */ /* 0x000e620000000800 */
[----:B------:R-:W-:Y:S01]  /*11d0*/  FMUL R41, R41, c[0x0][0x188] ;  /* 0x0000620029297a20 */ /* 0x000fe20000400000 */
[----:B------:R-:W-:Y:S01]  /*11e0*/  ISETP.GE.U32.AND.EX P1, PT, R57, RZ, PT, P1 ;  /* 0x000000ff3900720c */ /* 0x000fe20003f26110 */
[----:B------:R-:W-:Y:S02]  /*11f0*/  FMUL R24, R24, c[0x0][0x188] ;  /* 0x0000620018187a20 */ /* 0x000fe40000400000 */
[C---:B-1----:R-:W-:Y:S02]  /*1200*/  FMUL R22, R35.reuse, R22 ;  /* 0x0000001623167220 */ /* 0x042fe40000400000 */
[----:B------:R-:W-:Y:S02]  /*1210*/  FMUL R23, R35, R23 ;  /* 0x0000001723177220 */ /* 0x000fe40000400000 */
[----:B0-----:R-:W-:-:S04]  /*1220*/  FADD R34, R43, R34 ;  /* 0x000000222b227221 */ /* 0x001fc80000000000 */
[C---:B------:R-:W-:Y:S02]  /*1230*/  FFMA R2, R35.reuse, R2, R34 ;  /* 0x0000000223027223 */ /* 0x040fe40000000022 */
[C---:B------:R-:W-:Y:S02]  /*1240*/  FMUL R34, R35.reuse, R30 ;  /* 0x0000001e23227220 */ /* 0x040fe40000400000 */
[----:B------:R-:W-:Y:S02]  /*1250*/  FMUL R35, R35, R31 ;  /* 0x0000001f23237220 */ /* 0x000fe40000400000 */
[----:B------:R-:W-:Y:S01]  /*1260*/  FMUL R31, R32, c[0x0][0x188] ;  /* 0x00006200201f7a20 */ /* 0x000fe20000400000 */
[----:B------:R-:W-:Y:S01]  /*1270*/  FSEL R32, R41, -INF , !P1 ;  /* 0xff80000029207808 */ /* 0x000fe20004800000 */
[----:B------:R-:W-:-:S03]  /*1280*/  FMUL R30, R33, c[0x0][0x188] ;  /* 0x00006200211e7a20 */ /* 0x000fc60000400000 */
[----:B------:R-:W-:Y:S02]  /*1290*/  FSEL R31, R31, -INF , !P0 ;  /* 0xff8000001f1f7808 */ /* 0x000fe40004000000 */
[----:B------:R-:W-:Y:S02]  /*12a0*/  FMNMX R40, R18, R32, !PT ;  /* 0x0000002012287209 */ /* 0x000fe40007800000 */
[----:B------:R-:W-:Y:S02]  /*12b0*/  FSEL R30, R30, -INF , !P5 ;  /* 0xff8000001e1e7808 */ /* 0x000fe40006800000 */
[----:B------:R-:W-:Y:S01]  /*12c0*/  FMNMX R33, R31, R40, !PT ;  /* 0x000000281f217209 */ /* 0x000fe20007800000 */
[----:B------:R-:W-:Y:S01]  /*12d0*/  FMUL R25, R25, c[0x0][0x188] ;  /* 0x0000620019197a20 */ /* 0x000fe20000400000 */
[----:B------:R-:W-:Y:S02]  /*12e0*/  FSEL R42, R24, -INF , !P4 ;  /* 0xff800000182a7808 */ /* 0x000fe40006000000 */
[----:B------:R-:W-:Y:S01]  /*12f0*/  FMNMX R33, R30, R33, !PT ;  /* 0x000000211e217209 */ /* 0x000fe20007800000 */
[----:B------:R-:W-:Y:S01]  /*1300*/  FMUL R16, R16, c[0x0][0x188] ;  /* 0x0000620010107a20 */ /* 0x000fe20000400000 */
[----:B------:R-:W-:-:S02]  /*1310*/  FSEL R43, R25, -INF , !P3 ;  /* 0xff800000192b7808 */ /* 0x000fc40005800000 */
[----:B------:R-:W-:Y:S01]  /*1320*/  FMNMX R24, R42, R33, !PT ;  /* 0x000000212a187209 */ /* 0x000fe20007800000 */
[----:B------:R-:W-:Y:S01]  /*1330*/  FMUL R17, R17, c[0x0][0x188] ;  /* 0x0000620011117a20 */ /* 0x000fe20000400000 */
[----:B------:R-:W-:Y:S02]  /*1340*/  FSEL R56, R16, -INF , !P2 ;  /* 0xff80000010387808 */ /* 0x000fe40005000000 */
[----:B------:R-:W-:Y:S02]  /*1350*/  FMNMX R25, R43, R24, !PT ;  /* 0x000000182b197209 */ /* 0x000fe40007800000 */
[----:B------:R-:W-:Y:S02]  /*1360*/  FSEL R57, R17, -INF , !P6 ;  /* 0xff80000011397808 */ /* 0x000fe40007000000 */
[----:B------:R-:W-:-:S04]  /*1370*/  FMNMX R16, R56, R25, !PT ;  /* 0x0000001938107209 */ /* 0x000fc80007800000 */
[----:B------:R-:W-:-:S05]  /*1380*/  FMNMX R16, R57, R16, !PT ;  /* 0x0000001039107209 */ /* 0x000fca0007800000 */
[----:B------:R-:W0:Y:S02]  /*1390*/  SHFL.BFLY PT, R17, R16, 0x2, 0x1f ;  /* 0x0c401f0010117f89 */ /* 0x000e2400000e0000 */
[----:B0-----:R-:W-:-:S05]  /*13a0*/  FMNMX R17, R16, R17, !PT ;  /* 0x0000001110117209 */ /* 0x001fca0007800000 */
[----:B------:R-:W0:Y:S02]  /*13b0*/  SHFL.BFLY PT, R24, R17, 0x1, 0x1f ;  /* 0x0c201f0011187f89 */ /* 0x000e2400000e0000 */
[----:B0-----:R-:W-:-:S04]  /*13c0*/  FMNMX R25, R17, R24, !PT ;  /* 0x0000001811197209 */ /* 0x001fc80007800000 */
[----:B------:R-:W-:-:S05]  /*13d0*/  FMNMX R40, R25, R50, !PT ;  /* 0x0000003219287209 */ /* 0x000fca0007800000 */
[--C-:B------:R-:W-:Y:S02]  /*13e0*/  FADD R18, R18, -R40.reuse ;  /* 0x8000002812127221 */ /* 0x100fe40000000000 */
[----:B------:R-:W-:Y:S02]  /*13f0*/  FADD R32, R32, -R40 ;  /* 0x8000002820207221 */ /* 0x000fe40000000000 */
[----:B------:R-:W-:Y:S02]  /*1400*/  FMUL R18, R18, 1.4426950216293334961 ;  /* 0x3fb8aa3b12127820 */ /* 0x000fe40000400000 */
[----:B------:R-:W-:Y:S02]  /*1410*/  FMUL R32, R32, 1.4426950216293334961 ;  /* 0x3fb8aa3b20207820 */ /* 0x000fe40000400000 */
[----:B------:R-:W-:Y:S08]  /*1420*/  MUFU.EX2 R24, R18 ;  /* 0x0000001200187308 */ /* 0x000ff00000000800 */
[----:B------:R-:W0:Y:S01]  /*1430*/  MUFU.EX2 R33, R32 ;  /* 0x0000002000217308 */ /* 0x000e220000000800 */
[----:B------:R-:W-:Y:S01]  /*1440*/  F2FP.BF16.PACK_AB R25, R59, R26 ;  /* 0x0000001a3b19723e */ /* 0x000fe200000010ff */
[----:B0-----:R-:W-:Y:S01]  /*1450*/  FADD R59, R24, R33 ;  /* 0x00000021183b7221 */ /* 0x001fe20000000000 */
[----:B------:R-:W-:Y:S01]  /*1460*/  F2FP.BF16.PACK_AB R24, R33, R24 ;  /* 0x000000182118723e */ /* 0x000fe200000010ff */
[----:B------:R-:W-:-:S04]  /*1470*/  FADD R33, -R40, R50 ;  /* 0x0000003228217221 */ /* 0x000fc80000000100 */
[----:B------:R-:W-:-:S06]  /*1480*/  FMUL R41, R33, 1.4426950216293334961 ;  /* 0x3fb8aa3b21297820 */ /* 0x000fcc0000400000 */
[----:B------:R-:W0:Y:S01]  /*1490*/  MUFU.EX2 R41, R41 ;  /* 0x0000002900297308 */ /* 0x000e220000000800 */
[--C-:B------:R-:W-:Y:S02]  /*14a0*/  FADD R31, R31, -R40.reuse ;  /* 0x800000281f1f7221 */ /* 0x100fe40000000000 */
[----:B------:R-:W-:Y:S02]  /*14b0*/  FADD R30, R30, -R40 ;  /* 0x800000281e1e7221 */ /* 0x000fe40000000000 */
[----:B------:R-:W-:Y:S01]  /*14c0*/  FMUL R31, R31, 1.4426950216293334961 ;  /* 0x3fb8aa3b1f1f7820 */ /* 0x000fe20000400000 */
[----:B------:R-:W-:Y:S01]  /*14d0*/  F2FP.BF16.PACK_AB R27, R19, R27 ;  /* 0x0000001b131b723e */ /* 0x000fe200000010ff */
[----:B------:R-:W-:Y:S01]  /*14e0*/  BAR.SYNC.DEFER_BLOCKING 0x0 ;  /* 0x0000000000007b1d */ /* 0x000fe20000010000 */
[----:B------:R-:W-:-:S05]  /*14f0*/  FMUL R50, R30, 1.4426950216293334961 ;  /* 0x3fb8aa3b1e327820 */ /* 0x000fca0000400000 */
[----:B------:R1:W2:Y:S01]  /*1500*/  MUFU.EX2 R26, R31 ;  /* 0x0000001f001a7308 */ /* 0x0002a20000000800 */
[C---:B0-----:R-:W-:Y:S02]  /*1510*/  FMUL R32, R41.reuse, R28 ;  /* 0x0000001c29207220 */ /* 0x041fe40000400000 */
[----:B------:R-:W-:Y:S01]  /*1520*/  FMUL R33, R41, R29 ;  /* 0x0000001d29217220 */ /* 0x000fe20000400000 */
[----:B------:R-:W0:Y:S04]  /*1530*/  LDSM.16.M88.4 R16, [R51+0x400] ;  /* 0x000400003310783b */ /* 0x000e280000000200 */
[----:B-1----:R-:W1:Y:S01]  /*1540*/  LDSM.16.M88.4 R28, [R51+0x600] ;  /* 0x00060000331c783b */ /* 0x002e620000000200 */
[----:B------:R-:W3:Y:S01]  /*1550*/  MUFU.EX2 R50, R50 ;  /* 0x0000003200327308 */ /* 0x000ee20000000800 */
[----:B--2---:R-:W-:-:S02]  /*1560*/  FADD R59, R26, R59 ;  /* 0x0000003b1a3b7221 */ /* 0x004fc40000000000 */
[C---:B------:R-:W-:Y:S02]  /*1570*/  FMUL R20, R41.reuse, R20 ;  /* 0x0000001429147220 */ /* 0x040fe40000400000 */
[----:B------:R-:W-:Y:S02]  /*1580*/  FMUL R21, R41, R21 ;  /* 0x0000001529157220 */ /* 0x000fe40000400000 */
[--C-:B------:R-:W-:Y:S01]  /*1590*/  FADD R42, R42, -R40.reuse ;  /* 0x800000282a2a7221 */ /* 0x100fe20000000000 */
[----:B---3--:R-:W-:Y:S01]  /*15a0*/  F2FP.BF16.PACK_AB R26, R50, R26 ;  /* 0x0000001a321a723e */ /* 0x008fe200000010ff */
[--C-:B------:R-:W-:Y:S02]  /*15b0*/  FADD R43, R43, -R40.reuse ;  /* 0x800000282b2b7221 */ /* 0x100fe40000000000 */
[--C-:B------:R-:W-:Y:S02]  /*15c0*/  FADD R56, R56, -R40.reuse ;  /* 0x8000002838387221 */ /* 0x100fe40000000000 */
[----:B------:R-:W-:-:S02]  /*15d0*/  FADD R57, R57, -R40 ;  /* 0x8000002839397221 */ /* 0x000fc40000000000 */
[C---:B0-----:R-:W-:Y:S08]  /*15e0*/  HMMA.16816.F32.BF16 R20, R24.reuse, R16, R20 ;  /* 0x000000101814723c */ /* 0x041ff00000041814 */
[----:B-1----:R-:W-:Y:S01]  /*15f0*/  HMMA.16816.F32.BF16 R24, R24, R28, R32 ;  /* 0x0000001c1818723c */ /* 0x002fe20000041820 */
[----:B------:R-:W-:-:S06]  /*1600*/  FMUL R17, R43, 1.4426950216293334961 ;  /* 0x3fb8aa3b2b117820 */ /* 0x000fcc0000400000 */
[----:B------:R-:W-:Y:S02]  /*1610*/  FMUL R32, R42, 1.4426950216293334961 ;  /* 0x3fb8aa3b2a207820 */ /* 0x000fe40000400000 */
[----:B------:R-:W-:-:S04]  /*1620*/  FMUL R34, R56, 1.4426950216293334961 ;  /* 0x3fb8aa3b38227820 */ /* 0x000fc80000400000 */
[----:B------:R-:W0:Y:S01]  /*1630*/  MUFU.EX2 R32, R32 ;  /* 0x0000002000207308 */ /* 0x000e220000000800 */
[----:B------:R-:W-:-:S07]  /*1640*/  FMUL R29, R57, 1.4426950216293334961 ;  /* 0x3fb8aa3b391d7820 */ /* 0x000fce0000400000 */
[----:B------:R-:W1:Y:S01]  /*1650*/  MUFU.EX2 R17, R17 ;  /* 0x0000001100117308 */ /* 0x000e620000000800 */
[----:B------:R-:W-:-:S07]  /*1660*/  FADD R59, R50, R59 ;  /* 0x0000003b323b7221 */ /* 0x000fce0000000000 */
[----:B------:R-:W2:Y:S01]  /*1670*/  MUFU.EX2 R34, R34 ;  /* 0x0000002200227308 */ /* 0x000ea20000000800 */
[----:B0-----:R-:W-:-:S07]  /*1680*/  FADD R16, R32, R59 ;  /* 0x0000003b20107221 */ /* 0x001fce0000000000 */
[----:B------:R-:W0:Y:S01]  /*1690*/  MUFU.EX2 R29, R29 ;  /* 0x0000001d001d7308 */ /* 0x000e220000000800 */
[----:B-1----:R-:W-:-:S04]  /*16a0*/  FADD R33, R17, R16 ;  /* 0x0000001011217221 */ /* 0x002fc80000000000 */
[----:B--2---:R-:W-:-:S04]  /*16b0*/  FADD R16, R34, R33 ;  /* 0x0000002122107221 */ /* 0x004fc80000000000 */
[----:B0-----:R-:W-:-:S05]  /*16c0*/  FADD R42, R29, R16 ;  /* 0x000000101d2a7221 */ /* 0x001fca0000000000 */
[----:B------:R-:W0:Y:S01]  /*16d0*/  SHFL.BFLY PT, R33, R42, 0x2, 0x1f ;  /* 0x0c401f002a217f89 */ /* 0x000e2200000e0000 */
[----:B------:R-:W-:Y:S01]  /*16e0*/  UIADD3 UR4, UP0, UR4, 0x20, URZ ;  /* 0x0000002004047890 */ /* 0x000fe2000ff1e03f */
[----:B------:R-:W-:Y:S02]  /*16f0*/  F2FP.BF16.PACK_AB R32, R17, R32 ;  /* 0x000000201120723e */ /* 0x000fe400000010ff */
[----:B------:R-:W-:Y:S02]  /*1700*/  F2FP.BF16.PACK_AB R34, R29, R34 ;  /* 0x000000221d22723e */ /* 0x000fe400000010ff */
[----:B------:R-:W-:Y:S01]  /*1710*/  F2FP.BF16.PACK_AB R35, R37, R36 ;  /* 0x000000242523723e */ /* 0x000fe200000010ff */
[----:B------:R-:W-:Y:S01]  /*1720*/  UIADD3.X UR5, URZ, UR5, URZ, UP0, !UPT ;  /* 0x000000053f057290 */ /* 0x000fe200087fe43f */
[----:B------:R-:W-:Y:S01]  /*1730*/  ISETP.LE.U32.AND P0, PT, R64, UR4, PT ;  /* 0x0000000440007c0c */ /* 0x000fe2000bf03070 */
[----:B0-----:R-:W-:Y:S01]  /*1740*/  FADD R16, R42, R33 ;  /* 0x000000212a107221 */ /* 0x001fe20000000000 */
[----:B------:R-:W-:-:S04]  /*1750*/  F2FP.BF16.PACK_AB R33, R39, R38 ;  /* 0x000000262721723e */ /* 0x000fc800000010ff */
[----:B------:R-:W0:Y:S03]  /*1760*/  SHFL.BFLY PT, R17, R16, 0x1, 0x1f ;  /* 0x0c201f0010117f89 */ /* 0x000e2600000e0000 */
[----:B------:R-:W-:Y:S07]  /*1770*/  HMMA.16816.F32.BF16 R20, R32, R18, R20 ;  /* 0x000000122014723c */ /* 0x000fee0000041814 */
[----:B------:R-:W-:-:S05]  /*1780*/  IMAD.U32 R18, RZ, RZ, UR5 ;  /* 0x00000005ff127e24 */ /* 0x000fca000f8e00ff */
[----:B------:R-:W-:Y:S01]  /*1790*/  ISETP.GE.U32.AND.EX P0, PT, R18, RZ, PT, P0 ;  /* 0x000000ff1200720c */ /* 0x000fe20003f06100 */
[----:B------:R-:W-:Y:S01]  /*17a0*/  IMAD.MOV.U32 R19, RZ, RZ, 0x20 ;  /* 0x00000020ff137424 */ /* 0x000fe200078e00ff */
[----:B------:R-:W-:Y:S01]  /*17b0*/  HMMA.16816.F32.BF16 R28, R32, R30, R24 ;  /* 0x0000001e201c723c */ /* 0x000fe20000041818 */
[----:B------:R-:W-:Y:S01]  /*17c0*/  MOV R50, R40 ;  /* 0x0000002800327202 */ /* 0x000fe20000000f00 */
[----:B------:R-:W-:Y:S02]  /*17d0*/  IMAD.MOV.U32 R56, RZ, RZ, R7 ;  /* 0x000000ffff387224 */ /* 0x000fe400078e0007 */
[----:B0-----:R-:W-:Y:S02]  /*17e0*/  FADD R18, R16, R17 ;  /* 0x0000001110127221 */ /* 0x001fe40000000000 */
[C---:B------:R-:W-:Y:S02]  /*17f0*/  IMAD R5, R19.reuse, c[0x0][0x1b4], R5 ;  /* 0x00006d0013057a24 */ /* 0x040fe400078e0205 */
[----:B------:R-:W-:-:S02]  /*1800*/  IMAD R6, R19, c[0x0][0x1a4], R6 ;  /* 0x0000690013067a24 */ /* 0x000fc400078e0206 */
[----:B------:R-:W-:Y:S01]  /*1810*/  FFMA R3, R41, R3, R18 ;  /* 0x0000000329037223 */ /* 0x000fe20000000012 */
[----:B------:R-:W-:Y:S05]  /*1820*/  @!P0 BRA `(.L_x_1) ;  /* 0xfffff07000008947 */ /* 0x000fea000383ffff */
.L_x_0:
[----:B------:R-:W1:Y:S01]  /*1830*/  S2R R24, SR_CTAID.Y ;  /* 0x0000000000187919 */ /* 0x000e620000002600 */
[----:B0-----:R-:W-:Y:S01]  /*1840*/  IMAD R5, R58, c[0x0][0x1c4], RZ ;  /* 0x000071003a057a24 */ /* 0x001fe200078e02ff */
[----:B------:R-:W-:Y:S01]  /*1850*/  LOP3.LUT R6, R63, 0x8, RZ, 0xc0, !PT ;  /* 0x000000083f067812 */ /* 0x000fe200078ec0ff */
[----:B------:R-:W-:Y:S01]  /*1860*/  IMAD.MOV.U32 R18, RZ, RZ, R21 ;  /* 0x000000ffff127224 */ /* 0x000fe200078e0015 */
[----:B------:R-:W0:Y:S01]  /*1870*/  S2R R12, SR_TID.X ;  /* 0x00000000000c7919 */ /* 0x000e220000002100 */
[----:B------:R-:W-:Y:S01]  /*1880*/  IMAD.SHL.U32 R9, R5, 0x2, RZ ;  /* 0x0000000205097824 */ /* 0x000fe200078e00ff */
[----:B------:R-:W-:Y:S01]  /*1890*/  SHF.R.U32.HI R11, RZ, 0x1, R6 ;  /* 0x00000001ff0b7819 */ /* 0x000fe20000011606 */
[----:B------:R-:W-:Y:S01]  /*18a0*/  IMAD.MOV.U32 R25, RZ, RZ, 0x3dc6b27f ;  /* 0x3dc6b27fff197424 */ /* 0x000fe200078e00ff */
[--C-:B------:R-:W-:Y:S01]  /*18b0*/  SHF.R.S32.HI R6, RZ, 0x4, R63.reuse ;  /* 0x00000004ff067819 */ /* 0x100fe2000001143f */
[----:B------:R-:W-:Y:S01]  /*18c0*/  BAR.SYNC.DEFER_BLOCKING 0x0 ;  /* 0x0000000000007b1d */ /* 0x000fe20000010000 */
[----:B------:R-:W-:Y:S01]  /*18d0*/  SHF.R.S32.HI R8, RZ, 0x3, R63 ;  /* 0x00000003ff087819 */ /* 0x000fe2000001143f */
[----:B------:R-:W-:Y:S01]  /*18e0*/  IMAD R68, R68, 0x4, R11 ;  /* 0x0000000444447824 */ /* 0x000fe200078e020b */
[----:B------:R-:W-:Y:S01]  /*18f0*/  ISETP.NE.U32.AND P1, PT, R69, RZ, PT ;  /* 0x000000ff4500720c */ /* 0x000fe20003f25070 */
[----:B------:R-:W-:Y:S01]  /*1900*/  IMAD.MOV.U32 R11, RZ, RZ, R2 ;  /* 0x000000ffff0b7224 */ /* 0x000fe200078e0002 */
[----:B------:R-:W-:Y:S01]  /*1910*/  SGXT R8, R8, 0x1 ;  /* 0x000000010808781a */ /* 0x000fe20000000200 */
[----:B------:R-:W-:-:S03]  /*1920*/  IMAD R62, R62, c[0x0][0x1c8], RZ ;  /* 0x000072003e3e7a24 */ /* 0x000fc600078e02ff */
[----:B------:R-:W-:Y:S02]  /*1930*/  FSETP.GEU.AND P6, PT, |R11|, 1.175494350822287508e-38, PT ;  /* 0x008000000b00780b */ /* 0x000fe40003fce200 */
[----:B------:R-:W-:Y:S01]  /*1940*/  LOP3.LUT R8, R8, 0x140, RZ, 0xc0, !PT ;  /* 0x0000014008087812 */ /* 0x000fe200078ec0ff */
[----:B-1----:R-:W-:-:S03]  /*1950*/  IMAD R4, R24, c[0x0][0x1c0], RZ ;  /* 0x0000700018047a24 */ /* 0x002fc600078e02ff */
[----:B------:R-:W-:Y:S02]  /*1960*/  LOP3.LUT R8, R8, 0x38, R67, 0xf8, !PT ;  /* 0x0000003808087812 */ /* 0x000fe400078ef843 */
[----:B------:R-:W-:Y:S02]  /*1970*/  LOP3.LUT R67, R67, 0x38, RZ, 0xc0, !PT ;  /* 0x0000003843437812 */ /* 0x000fe400078ec0ff */
[----:B------:R-:W-:Y:S02]  /*1980*/  SHF.L.U32 R0, R4, 0x1, RZ ;  /* 0x0000000104007819 */ /* 0x000fe400000006ff */
[----:B0-----:R-:W-:Y:S01]  /*1990*/  SHF.L.U32 R12, R12, 0x6, RZ ;  /* 0x000000060c0c7819 */ /* 0x001fe200000006ff */
[----:B------:R-:W-:Y:S01]  /*19a0*/  IMAD.IADD R67, R67, 0x1, R68 ;  /* 0x0000000143437824 */ /* 0x000fe200078e0244 */
[----:B------:R-:W-:Y:S02]  /*19b0*/  IADD3 R0, P0, P5, R9, c[0x0][0x178], R0 ;  /* 0x00005e0009007a10 */ /* 0x000fe40007d1e000 */
[----:B------:R-:W-:-:S02]  /*19c0*/  MOV R9, R3 ;  /* 0x0000000300097202 */ /* 0x000fc40000000f00 */
[----:B------:R-:W-:Y:S01]  /*19d0*/  SGXT R3, R6, 0x1 ;  /* 0x000000010603781a */ /* 0x000fe20000000200 */
[----:B------:R-:W-:Y:S01]  /*19e0*/  IMAD.HI R6, R5, 0x2, RZ ;  /* 0x0000000205067827 */ /* 0x000fe200078e02ff */
[----:B------:R-:W-:Y:S02]  /*19f0*/  FSETP.GT.AND P3, PT, |R9|, 8.50705917302346158658e+37, PT ;  /* 0x7e8000000900780b */ /* 0x000fe40003f64200 */
[----:B------:R-:W-:Y:S01]  /*1a00*/  LOP3.LUT R10, R3, 0x204, RZ, 0xc0, !PT ;  /* 0x00000204030a7812 */ /* 0x000fe200078ec0ff */
[----:B------:R-:W-:Y:S01]  /*1a10*/  IMAD.HI R3, R4, 0x2, RZ ;  /* 0x0000000204037827 */ /* 0x000fe200078e02ff */
[C---:B------:R-:W-:Y:S02]  /*1a20*/  FSETP.GEU.AND P2, PT, |R9|.reuse, 1.175494350822287508e-38, PT ;  /* 0x008000000900780b */ /* 0x040fe40003f4e200 */
[C---:B------:R-:W-:Y:S01]  /*1a30*/  FSETP.GEU.AND P4, PT, R9.reuse, 1.175494350822287508e-38, PT ;  /* 0x008000000900780b */ /* 0x040fe20003f8e000 */
[----:B------:R-:W-:Y:S01]  /*1a40*/  FMUL R4, R9, 8388608 ;  /* 0x4b00000009047820 */ /* 0x000fe20000400000 */
[----:B------:R-:W-:Y:S01]  /*1a50*/  IADD3.X R3, R6, c[0x0][0x17c], R3, P0, P5 ;  /* 0x00005f0006037a10 */ /* 0x000fe200007ea403 */
[----:B------:R-:W-:Y:S01]  /*1a60*/  IMAD R10, R69, 0x4, R10 ;  /* 0x00000004450a7824 */ /* 0x000fe200078e020a */
[----:B------:R-:W-:-:S02]  /*1a70*/  FSETP.GT.AND P5, PT, |R11|, 8.50705917302346158658e+37, PT ;  /* 0x7e8000000b00780b */ /* 0x000fc40003fa4200 */
[----:B------:R-:W-:Y:S01]  /*1a80*/  FSEL R2, R4, R9, !P4 ;  /* 0x0000000904027208 */ /* 0x000fe20006000000 */
[----:B------:R-:W-:Y:S01]  /*1a90*/  @P3 FMUL R9, R9, 0.25 ;  /* 0x3e80000009093820 */ /* 0x000fe20000400000 */
[----:B------:R-:W-:Y:S01]  /*1aa0*/  SEL R5, RZ, 0x204, !P1 ;  /* 0x00000204ff057807 */ /* 0x000fe20004800000 */
[C---:B------:R-:W-:Y:S01]  /*1ab0*/  FMUL R4, R11.reuse, 8388608 ;  /* 0x4b0000000b047820 */ /* 0x040fe20000400000 */
[----:B------:R-:W-:Y:S01]  /*1ac0*/  FSETP.GEU.AND P1, PT, R11, 1.175494350822287508e-38, PT ;  /* 0x008000000b00780b */ /* 0x000fe20003f2e000 */
[----:B------:R-:W-:Y:S01]  /*1ad0*/  @!P2 FMUL R9, R9, 16777216 ;  /* 0x4b8000000909a820 */ /* 0x000fe20000400000 */
[----:B------:R-:W-:Y:S01]  /*1ae0*/  LOP3.LUT R6, R5, 0x3c, R66, 0x78, !PT ;  /* 0x0000003c05067812 */ /* 0x000fe200078e7842 */
[----:B------:R-:W-:Y:S01]  /*1af0*/  @P3 FMUL R29, R29, 0.25 ;  /* 0x3e8000001d1d3820 */ /* 0x000fe20000400000 */
[----:B------:R-:W-:Y:S01]  /*1b00*/  FSEL R4, R4, R11, !P1 ;  /* 0x0000000b04047208 */ /* 0x000fe20004800000 */
[----:B------:R-:W0:Y:S01]  /*1b10*/  MUFU.RCP R5, R9 ;  /* 0x0000000900057308 */ /* 0x000e220000001000 */
[----:B------:R-:W-:Y:S01]  /*1b20*/  LOP3.LUT P0, RZ, R63, 0x60, RZ, 0xc0, !PT ;  /* 0x000000603fff7812 */ /* 0x000fe2000780c0ff */
[----:B------:R-:W-:Y:S01]  /*1b30*/  @P5 FMUL R11, R11, 0.25 ;  /* 0x3e8000000b0b5820 */ /* 0x000fe20000400000 */
[----:B------:R-:W-:Y:S01]  /*1b40*/  LOP3.LUT R63, R8, 0x40, R63, 0x78, !PT ;  /* 0x00000040083f7812 */ /* 0x000fe200078e783f */
[----:B------:R-:W-:Y:S01]  /*1b50*/  @P3 FMUL R28, R28, 0.25 ;  /* 0x3e8000001c1c3820 */ /* 0x000fe20000400000 */
[----:B------:R-:W-:Y:S01]  /*1b60*/  LOP3.LUT R21, R6, 0x40, R12, 0xf8, !PT ;  /* 0x0000004006157812 */ /* 0x000fe200078ef80c */
[----:B------:R-:W-:Y:S01]  /*1b70*/  @!P6 FMUL R11, R11, 16777216 ;  /* 0x4b8000000b0be820 */ /* 0x000fe20000400000 */
[----:B------:R-:W-:Y:S01]  /*1b80*/  IADD3 R6, R4, -0x3f3504f3, RZ ;  /* 0xc0cafb0d04067810 */ /* 0x000fe20007ffe0ff */
[----:B------:R-:W-:Y:S01]  /*1b90*/  IMAD.IADD R63, R10, 0x1, R63 ;  /* 0x000000010a3f7824 */ /* 0x000fe200078e023f */
[----:B------:R-:W-:Y:S01]  /*1ba0*/  LOP3.LUT R66, R66, 0x78, RZ, 0xc0, !PT ;  /* 0x0000007842427812 */ /* 0x000fe200078ec0ff */
[----:B------:R-:W1:Y:S01]  /*1bb0*/  MUFU.RCP R10, R11 ;  /* 0x0000000b000a7308 */ /* 0x000e620000001000 */
[----:B------:R-:W-:Y:S01]  /*1bc0*/  @P3 FMUL R18, R18, 0.25 ;  /* 0x3e80000012123820 */ /* 0x000fe20000400000 */
[----:B------:R-:W-:Y:S01]  /*1bd0*/  LOP3.LUT R13, R6, 0xff800000, RZ, 0xc0, !PT ;  /* 0xff800000060d7812 */ /* 0x000fe200078ec0ff */
[----:B------:R-:W-:Y:S01]  /*1be0*/  @P3 FMUL R20, R20, 0.25 ;  /* 0x3e80000014143820 */ /* 0x000fe20000400000 */
[----:B------:R-:W-:Y:S01]  /*1bf0*/  ISETP.GE.U32.AND P3, PT, R4, 0x7f800000, PT ;  /* 0x7f8000000400780c */ /* 0x000fe20003f66070 */
[----:B------:R-:W-:-:S02]  /*1c00*/  @!P2 FMUL R29, R29, 16777216 ;  /* 0x4b8000001d1da820 */ /* 0x000fc40000400000 */
[----:B------:R-:W-:Y:S02]  /*1c10*/  @!P2 FMUL R28, R28, 16777216 ;  /* 0x4b8000001c1ca820 */ /* 0x000fe40000400000 */
[----:B------:R-:W-:Y:S02]  /*1c20*/  @!P2 FMUL R18, R18, 16777216 ;  /* 0x4b8000001212a820 */ /* 0x000fe40000400000 */
[----:B------:R-:W-:Y:S01]  /*1c30*/  @!P2 FMUL R20, R20, 16777216 ;  /* 0x4b8000001414a820 */ /* 0x000fe20000400000 */
[----:B------:R-:W-:Y:S01]  /*1c40*/  ISETP.GE.U32.AND P2, PT, R2, 0x7f800000, PT ;  /* 0x7f8000000200780c */ /* 0x000fe20003f46070 */
[----:B------:R-:W-:Y:S02]  /*1c50*/  @P5 FMUL R30, R30, 0.25 ;  /* 0x3e8000001e1e5820 */ /* 0x000fe40000400000 */
[----:B------:R-:W-:Y:S02]  /*1c60*/  @P5 FMUL R22, R22, 0.25 ;  /* 0x3e80000016165820 */ /* 0x000fe40000400000 */
[----:B0-----:R-:W-:-:S02]  /*1c70*/  FMUL R15, R5, R29 ;  /* 0x0000001d050f7220 */ /* 0x001fc40000400000 */
[C---:B------:R-:W-:Y:S02]  /*1c80*/  FMUL R16, R5.reuse, R28 ;  /* 0x0000001c05107220 */ /* 0x040fe40000400000 */
[C---:B------:R-:W-:Y:S02]  /*1c90*/  FMUL R18, R5.reuse, R18 ;  /* 0x0000001205127220 */ /* 0x040fe40000400000 */
[----:B------:R-:W-:Y:S01]  /*1ca0*/  FMUL R19, R5, R20 ;  /* 0x0000001405137220 */ /* 0x000fe20000400000 */
[----:B------:R-:W-:Y:S01]  /*1cb0*/  IADD3 R5, R2, -0x3f3504f3, RZ ;  /* 0xc0cafb0d02057810 */ /* 0x000fe20007ffe0ff */
[----:B------:R-:W-:Y:S01]  /*1cc0*/  @P5 FMUL R31, R31, 0.25 ;  /* 0x3e8000001f1f5820 */ /* 0x000fe20000400000 */
[----:B------:R-:W-:Y:S01]  /*1cd0*/  F2FP.BF16.PACK_AB R18, R15, R18 ;  /* 0x000000120f12723e */ /* 0x000fe200000010ff */
[----:B------:R-:W-:Y:S01]  /*1ce0*/  @P5 FMUL R23, R23, 0.25 ;  /* 0x3e80000017175820 */ /* 0x000fe20000400000 */
[----:B------:R-:W-:Y:S01]  /*1cf0*/  LOP3.LUT R9, R5, 0xff800000, RZ, 0xc0, !PT ;  /* 0xff80000005097812 */ /* 0x000fe200078ec0ff */
[----:B------:R-:W-:Y:S01]  /*1d00*/  IMAD.IADD R6, R4, 0x1, -R13 ;  /* 0x0000000104067824 */ /* 0x000fe200078e0a0d */
[----:B------:R-:W-:Y:S01]  /*1d10*/  F2FP.BF16.PACK_AB R16, R16, R19 ;  /* 0x000000131010723e */ /* 0x000fe200000010ff */
[----:B------:R-:W-:Y:S01]  /*1d20*/  @!P6 FMUL R30, R30, 16777216 ;  /* 0x4b8000001e1ee820 */ /* 0x000fe20000400000 */
[----:B------:R-:W-:Y:S01]  /*1d30*/  IADD3 R5, R2, -R9, RZ ;  /* 0x8000000902057210 */ /* 0x000fe20007ffe0ff */
[----:B------:R-:W-:Y:S01]  /*1d40*/  @!P6 FMUL R22, R22, 16777216 ;  /* 0x4b8000001616e820 */ /* 0x000fe20000400000 */
[----:B------:R-:W-:Y:S01]  /*1d50*/  STS [R21+0x80], R18 ;  /* 0x0000801215007388 */ /* 0x000fe20000000800 */
[----:B------:R-:W-:-:S02]  /*1d60*/  @!P6 FMUL R31, R31, 16777216 ;  /* 0x4b8000001f1fe820 */ /* 0x000fc40000400000 */
[----:B------:R-:W-:Y:S01]  /*1d70*/  @!P6 FMUL R23, R23, 16777216 ;  /* 0x4b8000001717e820 */ /* 0x000fe20000400000 */
[----:B------:R0:W-:Y:S01]  /*1d80*/  STS [R21], R16 ;  /* 0x0000001015007388 */ /* 0x0001e20000000800 */
[----:B------:R-:W-:Y:S02]  /*1d90*/  FADD R12, R6, -1 ;  /* 0xbf800000060c7421 */ /* 0x000fe40000000000 */
[C---:B-1----:R-:W-:Y:S02]  /*1da0*/  FMUL R14, R10.reuse, R30 ;  /* 0x0000001e0a0e7220 */ /* 0x042fe40000400000 */
[C---:B------:R-:W-:Y:S02]  /*1db0*/  FMUL R17, R10.reuse, R22 ;  /* 0x000000160a117220 */ /* 0x040fe40000400000 */
[C---:B------:R-:W-:Y:S02]  /*1dc0*/  FMUL R6, R10.reuse, R31 ;  /* 0x0000001f0a067220 */ /* 0x040fe40000400000 */
[----:B------:R-:W-:Y:S01]  /*1dd0*/  FMUL R23, R10, R23 ;  /* 0x000000170a177220 */ /* 0x000fe20000400000 */
[----:B------:R-:W-:Y:S01]  /*1de0*/  F2FP.BF16.PACK_AB R14, R14, R17 ;  /* 0x000000110e0e723e */ /* 0x000fe200000010ff */
[----:B------:R-:W-:Y:S01]  /*1df0*/  FADD R8, R5, -1 ;  /* 0xbf80000005087421 */ /* 0x000fe20000000000 */
[----:B------:R-:W-:Y:S01]  /*1e00*/  LOP3.LUT R17, R21, 0x40, RZ, 0x3c, !PT ;  /* 0x0000004015117812 */ /* 0x000fe200078e3cff */
[----:B------:R-:W-:Y:S01]  /*1e10*/  FFMA.FTZ R11, R12, R25, -0.16845393180847167969 ;  /* 0xbe2c7f300c0b7423 */ /* 0x000fe20000010019 */
[----:B------:R-:W-:Y:S01]  /*1e20*/  F2FP.BF16.PACK_AB R23, R6, R23 ;  /* 0x000000170617723e */ /* 0x000fe200000010ff */
[----:B------:R-:W-:Y:S01]  /*1e30*/  FFMA.FTZ R5, R8, R25, -0.16845393180847167969 ;  /* 0xbe2c7f3008057423 */ /* 0x000fe20000010019 */
[----:B0-----:R-:W-:Y:S01]  /*1e40*/  LOP3.LUT R16, R63, 0x4, RZ, 0x3c, !PT ;  /* 0x000000043f107812 */ /* 0x001fe200078e3cff */
[----:B------:R-:W-:Y:S01]  /*1e50*/  STS [R17+0x100], R14 ;  /* 0x0001000e11007388 */ /* 0x000fe20000000800 */
[----:B------:R-:W-:Y:S01]  /*1e60*/  FFMA.FTZ R11, R12, R11, 0.1716887056827545166 ;  /* 0x3e2fcf2a0c0b7423 */ /* 0x000fe2000001000b */
[----:B------:R-:W0:Y:S01]  /*1e70*/  I2F R10, R13 ;  /* 0x0000000d000a7306 */ /* 0x000e220000201400 */
[----:B------:R-:W-:Y:S01]  /*1e80*/  FFMA.FTZ R5, R8, R5, 0.1716887056827545166 ;  /* 0x3e2fcf2a08057423 */ /* 0x000fe20000010005 */
[----:B------:R-:W-:Y:S01]  /*1e90*/  STS [R17+0x180], R23 ;  /* 0x0001801711007388 */ /* 0x000fe20000000800 */
[----:B------:R-:W-:-:S02]  /*1ea0*/  FFMA.FTZ R11, R12, R11, -0.17900948226451873779 ;  /* 0xbe374e430c0b7423 */ /* 0x000fc4000001000b */
[----:B------:R-:W-:Y:S01]  /*1eb0*/  FFMA.FTZ R5, R8, R5, -0.17900948226451873779 ;  /* 0xbe374e4308057423 */ /* 0x000fe20000010005 */
[----:B------:R-:W-:Y:S01]  /*1ec0*/  BAR.SYNC.DEFER_BLOCKING 0x0 ;  /* 0x0000000000007b1d */ /* 0x000fe20000010000 */
[----:B------:R-:W-:Y:S02]  /*1ed0*/  FFMA.FTZ R11, R12, R11, 0.20512372255325317383 ;  /* 0x3e520bf40c0b7423 */ /* 0x000fe4000001000b */
[----:B------:R-:W-:Y:S02]  /*1ee0*/  FFMA.FTZ R5, R8, R5, 0.20512372255325317383 ;  /* 0x3e520bf408057423 */ /* 0x000fe40000010005 */
[----:B------:R-:W-:Y:S01]  /*1ef0*/  FFMA.FTZ R15, R12, R11, -0.24046532809734344482 ;  /* 0xbe763c8b0c0f7423 */ /* 0x000fe2000001000b */
[----:B------:R1:W2:Y:S01]  /*1f00*/  I2F R6, R9 ;  /* 0x0000000900067306 */ /* 0x0002a20000201400 */
[----:B------:R-:W-:Y:S02]  /*1f10*/  FFMA.FTZ R5, R8, R5, -0.24046532809734344482 ;  /* 0xbe763c8b08057423 */ /* 0x000fe40000010005 */
[----:B------:R-:W-:-:S02]  /*1f20*/  FFMA.FTZ R15, R12, R15, 0.28857114911079406738 ;  /* 0x3e93bf990c0f7423 */ /* 0x000fc4000001000f */
[----:B------:R-:W-:Y:S01]  /*1f30*/  FFMA.FTZ R11, R8, R5, 0.28857114911079406738 ;  /* 0x3e93bf99080b7423 */ /* 0x000fe20000010005 */
[----:B------:R-:W-:Y:S01]  /*1f40*/  FSEL R5, RZ, -23, P4 ;  /* 0xc1b80000ff057808 */ /* 0x000fe20002000000 */
[----:B------:R-:W-:Y:S02]  /*1f50*/  FFMA.FTZ R15, R12, R15, -0.36067417263984680176 ;  /* 0xbeb8aa490c0f7423 */ /* 0x000fe4000001000f */
[----:B------:R-:W-:Y:S01]  /*1f60*/  FFMA.FTZ R11, R8, R11, -0.36067417263984680176 ;  /* 0xbeb8aa49080b7423 */ /* 0x000fe2000001000b */
[----:B-1----:R-:W-:Y:S01]  /*1f70*/  FSEL R9, RZ, -23, P1 ;  /* 0xc1b80000ff097808 */ /* 0x002fe20000800000 */
[----:B------:R-:W-:Y:S01]  /*1f80*/  FFMA.FTZ R15, R12, R15, 0.48089820146560668945 ;  /* 0x3ef6384a0c0f7423 */ /* 0x000fe2000001000f */
[----:B------:R-:W-:Y:S01]  /*1f90*/  FSETP.NEU.AND P1, PT, R2, RZ, PT ;  /* 0x000000ff0200720b */ /* 0x000fe20003f2d000 */
[----:B------:R-:W-:Y:S02]  /*1fa0*/  FFMA.FTZ R11, R8, R11, 0.48089820146560668945 ;  /* 0x3ef6384a080b7423 */ /* 0x000fe4000001000b */
[----:B------:R-:W-:-:S02]  /*1fb0*/  FFMA.FTZ R15, R12, R15, -0.72134751081466674805 ;  /* 0xbf38aa3b0c0f7423 */ /* 0x000fc4000001000f */
[----:B------:R-:W-:Y:S01]  /*1fc0*/  FFMA.FTZ R11, R8, R11, -0.72134751081466674805 ;  /* 0xbf38aa3b080b7423 */ /* 0x000fe2000001000b */
[----:B------:R-:W1:Y:S01]  /*1fd0*/  LDS R63, [R63] ;  /* 0x000000003f3f7984 */ /* 0x000e620000000800 */
[----:B------:R-:W-:Y:S02]  /*1fe0*/  FMUL R15, R12, R15 ;  /* 0x0000000f0c0f7220 */ /* 0x000fe40000400000 */
[----:B------:R-:W-:Y:S01]  /*1ff0*/  FMUL R11, R8, R11 ;  /* 0x0000000b080b7220 */ /* 0x000fe20000400000 */
[----:B------:R-:W3:Y:S01]  /*2000*/  LDS R17, [R16] ;  /* 0x0000000010117984 */ /* 0x000ee20000000800 */
[----:B------:R-:W-:Y:S02]  /*2010*/  FMUL R15, R12, R15 ;  /* 0x0000000f0c0f7220 */ /* 0x000fe40000400000 */
[----:B------:R-:W-:Y:S02]  /*2020*/  FMUL R11, R8, R11 ;  /* 0x0000000b080b7220 */ /* 0x000fe40000400000 */
[----:B0-----:R-:W-:-:S02]  /*2030*/  FFMA.FTZ R9, R10, 1.1920928955078125e-07, R9 ;  /* 0x340000000a097823 */ /* 0x001fc40000010009 */
[----:B------:R-:W-:Y:S02]  /*2040*/  FFMA.FTZ R12, R12, 1.4426950216293334961, R15 ;  /* 0x3fb8aa3b0c0c7823 */ /* 0x000fe4000001000f */
[----:B--2---:R-:W-:Y:S02]  /*2050*/  FFMA.FTZ R5, R6, 1.1920928955078125e-07, R5 ;  /* 0x3400000006057823 */ /* 0x004fe40000010005 */
[----:B------:R-:W-:Y:S02]  /*2060*/  FFMA.FTZ R8, R8, 1.4426950216293334961, R11 ;  /* 0x3fb8aa3b08087823 */ /* 0x000fe4000001000b */
[----:B------:R-:W-:Y:S02]  /*2070*/  IMAD.MOV.U32 R10, RZ, RZ, c[0x0][0x1c8] ;  /* 0x00007200ff0a7624 */ /* 0x000fe400078e00ff */
[----:B------:R-:W-:Y:S02]  /*2080*/  FADD R12, R9, R12 ;  /* 0x0000000c090c7221 */ /* 0x000fe40000000000 */
[----:B------:R-:W-:Y:S01]  /*2090*/  FADD R6, R5, R8 ;  /* 0x0000000805067221 */ /* 0x000fe20000000000 */
[----:B------:R-:W-:Y:S01]  /*20a0*/  @P2 MOV R5, 0x7f800000 ;  /* 0x7f80000000052802 */ /* 0x000fe20000000f00 */
[----:B------:R-:W-:-:S02]  /*20b0*/  IMAD R9, R10, 0x4, R62 ;  /* 0x000000040a097824 */ /* 0x000fc400078e023e */
[----:B------:R-:W-:Y:S02]  /*20c0*/  @P3 IMAD.MOV.U32 R13, RZ, RZ, 0x7f800000 ;  /* 0x7f800000ff0d3424 */ /* 0x000fe400078e00ff */
[----:B------:R-:W-:Y:S01]  /*20d0*/  @P2 FFMA.FTZ R6, R2, R5, +INF ;  /* 0x7f80000002062423 */ /* 0x000fe20000010005 */
[----:B------:R-:W-:Y:S01]  /*20e0*/  LEA R11, R10, R9, 0x2 ;  /* 0x000000090a0b7211 */ /* 0x000fe200078e10ff */
[C---:B------:R-:W-:Y:S01]  /*20f0*/  @P3 FFMA.FTZ R12, R4.reuse, R13, +INF ;  /* 0x7f800000040c3423 */ /* 0x040fe2000001000d */
[----:B------:R-:W-:Y:S02]  /*2100*/  FSETP.NEU.AND P2, PT, R4, RZ, PT ;  /* 0x000000ff0400720b */ /* 0x000fe40003f4d000 */
[-C--:B------:R-:W-:Y:S01]  /*2110*/  LEA R4, P3, R62, R0.reuse, 0x1 ;  /* 0x000000003e047211 */ /* 0x080fe200078608ff */
[----:B------:R-:W-:Y:S01]  /*2120*/  IMAD R13, R10, 0x4, R11 ;  /* 0x000000040a0d7824 */ /* 0x000fe200078e020b */
[----:B------:R-:W-:Y:S02]  /*2130*/  LEA R8, P4, R9, R0, 0x1 ;  /* 0x0000000009087211 */ /* 0x000fe400078808ff */
[----:B------:R-:W-:-:S02]  /*2140*/  LEA.HI.X.SX32 R5, R62, R3, 0x1, P3 ;  /* 0x000000033e057211 */ /* 0x000fc400018f0eff */
[-C--:B------:R-:W-:Y:S02]  /*2150*/  LEA R10, P5, R11, R0.reuse, 0x1 ;  /* 0x000000000b0a7211 */ /* 0x080fe400078a08ff */
[----:B------:R-:W-:Y:S01]  /*2160*/  LEA R2, P3, R13, R0, 0x1 ;  /* 0x000000000d027211 */ /* 0x000fe200078608ff */
[----:B-1----:R0:W-:Y:S01]  /*2170*/  STG.E.U16 [R4.64], R63 ;  /* 0x0000003f04007986 */ /* 0x0021e2000c101506 */
[-C--:B------:R-:W-:Y:S02]  /*2180*/  LEA.HI.X.SX32 R9, R9, R3.reuse, 0x1, P4 ;  /* 0x0000000309097211 */ /* 0x080fe400020f0eff */
[-C--:B------:R-:W-:Y:S02]  /*2190*/  LEA.HI.X.SX32 R11, R11, R3.reuse, 0x1, P5 ;  /* 0x000000030b0b7211 */ /* 0x080fe400028f0eff */
[----:B------:R-:W-:Y:S01]  /*21a0*/  LEA.HI.X.SX32 R3, R13, R3, 0x1, P3 ;  /* 0x000000030d037211 */ /* 0x000fe200018f0eff */
[----:B---3--:R1:W-:Y:S01]  /*21b0*/  STG.E.U16 [R8.64], R17 ;  /* 0x0000001108007986 */ /* 0x0083e2000c101506 */
[----:B------:R-:W-:-:S02]  /*21c0*/  PRMT R0, R17, 0x7632, R0 ;  /* 0x0000763211007816 */ /* 0x000fc40000000000 */
[----:B------:R-:W-:Y:S02]  /*21d0*/  FSEL R13, R6, -INF , P1 ;  /* 0xff800000060d7808 */ /* 0x000fe40000800000 */
[----:B------:R-:W-:Y:S02]  /*21e0*/  FSEL R12, R12, -INF , P2 ;  /* 0xff8000000c0c7808 */ /* 0x000fe40001000000 */
[----:B0-----:R-:W-:Y:S01]  /*21f0*/  PRMT R5, R63, 0x7632, R5 ;  /* 0x000076323f057816 */ /* 0x001fe20000000005 */
[----:B------:R-:W-:Y:S02]  /*2200*/  FFMA R6, R13, 0.69314718246459960938, R40 ;  /* 0x3f3172180d067823 */ /* 0x000fe40000000028 */
[----:B------:R-:W-:Y:S02]  /*2210*/  FFMA R7, R12, 0.69314718246459960938, R7 ;  /* 0x3f3172180c077823 */ /* 0x000fe40000000007 */
[----:B------:R1:W-:Y:S04]  /*2220*/  STG.E.U16 [R10.64], R5 ;  /* 0x000000050a007986 */ /* 0x0003e8000c101506 */
[----:B------:R1:W-:Y:S04]  /*2230*/  STG.E.U16 [R2.64], R0 ;  /* 0x0000000002007986 */ /* 0x0003e8000c101506 */
[----:B------:R-:W-:Y:S06]  /*2240*/  BAR.SYNC.DEFER_BLOCKING 0x0 ;  /* 0x0000000000007b1d */ /* 0x000fec0000010000 */
[----:B------:R1:W-:Y:S04]  /*2250*/  STS.64 [R66], R6 ;  /* 0x0000000642007388 */ /* 0x0003e80000000a00 */
[----:B------:R-:W-:Y:S06]  /*2260*/  BAR.SYNC.DEFER_BLOCKING 0x0 ;  /* 0x0000000000007b1d */ /* 0x000fec0000010000 */
[----:B------:R-:W-:Y:S05]  /*2270*/  @P0 EXIT ;  /* 0x000000000000094d */ /* 0x000fea0003800000 */
[----:B-1----:R-:W0:Y:S01]  /*2280*/  LDS R67, [R67] ;  /* 0x0000000043437984 */ /* 0x002e220000000800 */
[----:B------:R-:W-:Y:S01]  /*2290*/  IMAD R0, R24, c[0x0][0x1cc], RZ ;  /* 0x0000730018007a24 */ /* 0x000fe200078e02ff */
[C---:B------:R-:W-:Y:S01]  /*22a0*/  SHF.L.U32 R3, R58.reuse, 0x2, RZ ;  /* 0x000000023a037819 */ /* 0x040fe200000006ff */
[----:B------:R-:W-:-:S04]  /*22b0*/  IMAD.HI R5, R58, 0x4, RZ ;  /* 0x000000043a057827 */ /* 0x000fc800078e02ff */
[C---:B------:R-:W-:Y:S02]  /*22c0*/  IMAD.SHL.U32 R2, R0.reuse, 0x4, RZ ;  /* 0x0000000400027824 */ /* 0x040fe400078e00ff */
[----:B------:R-:W-:-:S03]  /*22d0*/  IMAD.HI R0, R0, 0x4, RZ ;  /* 0x0000000400007827 */ /* 0x000fc600078e02ff */
[----:B------:R-:W-:-:S04]  /*22e0*/  IADD3 R2, P0, P1, R3, c[0x0][0x180], R2 ;  /* 0x0000600003027a10 */ /* 0x000fc8000791e002 */
[----:B------:R-:W-:-:S05]  /*22f0*/  IADD3.X R3, R5, c[0x0][0x184], R0, P0, P1 ;  /* 0x0000610005037a10 */ /* 0x000fca00007e2400 */
[----:B0-----:R-:W-:Y:S01]  /*2300*/  STG.E [R2.64], R67 ;  /* 0x0000004302007986 */ /* 0x001fe2000c101906 */
[----:B------:R-:W-:Y:S05]  /*2310*/  EXIT ;  /* 0x000000000000794d */ /* 0x000fea0003800000 */
.L_x_2:
[----:B------:R-:W-:-:S00]  /*2320*/  BRA `(.L_x_2) ;  /* 0xfffffff000007947 */ /* 0x000fc0000383ffff */
[----:B------:R-:W-:-:S00]  /*2330*/  NOP ;  /* 0x0000000000007918 */ /* 0x000fc00000000000 */
        /* <DEDUP_REMOVED lines=12> */
.L_x_3:


//--------------------- .nv.global.init           --------------------------
	.section	.nv.global.init,"aw",@progbits
.nv.global.init:
	.type		_$_str,@object
	.size		_$_str,(.L_0 - _$_str)
_$_str:
        /*0000*/ 	.byte	0x5f, 0x5f, 0x43, 0x55, 0x44, 0x41, 0x5f, 0x46, 0x54, 0x5a, 0x00
.L_0:


//--------------------- .nv.shared.attn_fwd       --------------------------
	.section	.nv.shared.attn_fwd,"aw",@nobits
	.sectionflags	@""
	.align	16
